	.target	sm_103a

	.elftype	@"ET_EXEC"


//--------------------- .note.nv.tkinfo           --------------------------
	.section	.note.nv.tkinfo,"",@"SHT_NOTE"
	.sectionflags	@"SHF_NOTE_NV_TKINFO"
	.tkinfo
        /*0018*/ 	.word	0x00000002
        /*0030*/ 	.string	""
        /*0030*/ 	.string	"ptxas"
        /*0030*/ 	.string	"Cuda compilation tools, release 13.0, V13.0.88"
        /*0030*/ 	.string	"Build cuda_13.0.r13.0/compiler.36424714_0"
        /*0030*/ 	.string	"-arch sm_103a -m 64 "



//--------------------- .note.nv.cuinfo           --------------------------
	.section	.note.nv.cuinfo,"",@"SHT_NOTE"
	.sectionflags	@"SHF_NOTE_NV_CUINFO"
        /*0018*/ 	.short	0x0002
        /*001a*/ 	.short	0x0067
        /*001c*/ 	.short	0x0082
	.zero		2


//--------------------- .nv.info                  --------------------------
	.section	.nv.info,"",@"SHT_CUDA_INFO"
	.align	4


	//----- nvinfo : EIATTR_REGCOUNT
	.align		4
        /*0000*/ 	.byte	0x04, 0x2f
        /*0002*/ 	.short	(.L_12 - .L_11)
	.align		4
.L_11:
        /*0004*/ 	.word	index@(_ZN7cutlass13device_kernelIN5flash11enable_sm90INS1_16FlashAttnFwdSm90INS1_25CollectiveMainloopFwdSm90ILi2EN4cute5tupleIJNS5_1CILi1EEES8_S8_EEENS6_IJNS7_ILi128EEENS7_ILi96EEENS7_ILi192EEEEEELi192ENS_10bfloat16_tEfNS_4arch4Sm90ELb1ELb0ELb0ELb1ELb1ELb1ELb0ELb1ELb1ELb1ELb1ELb0EEENS1_21CollectiveEpilogueFwdINS6_IJSA_SC_SB_EEES9_SE_SG_Li256ELb1ELb1ELb1ELb0EEENS1_36VarlenDynamicPersistentTileSchedulerILi128ELi96ELi256ELi128ELb1ELb1ELb1ELb1ELb1ELb1EEEEEEEEEvNT_6ParamsE)
        /*0008*/ 	.word	0x00000004


	//----- nvinfo : EIATTR_FRAME_SIZE
	.align		4
.L_12:
        /*000c*/ 	.byte	0x04, 0x11
        /*000e*/ 	.short	(.L_14 - .L_13)
	.align		4
.L_13:
        /*0010*/ 	.word	index@(_ZN7cutlass13device_kernelIN5flash11enable_sm90INS1_16FlashAttnFwdSm90INS1_25CollectiveMainloopFwdSm90ILi2EN4cute5tupleIJNS5_1CILi1EEES8_S8_EEENS6_IJNS7_ILi128EEENS7_ILi96EEENS7_ILi192EEEEEELi192ENS_10bfloat16_tEfNS_4arch4Sm90ELb1ELb0ELb0ELb1ELb1ELb1ELb0ELb1ELb1ELb1ELb1ELb0EEENS1_21CollectiveEpilogueFwdINS6_IJSA_SC_SB_EEES9_SE_SG_Li256ELb1ELb1ELb1ELb0EEENS1_36VarlenDynamicPersistentTileSchedulerILi128ELi96ELi256ELi128ELb1ELb1ELb1ELb1ELb1ELb1EEEEEEEEEvNT_6ParamsE)
        /*0014*/ 	.word	0x00000000


	//----- nvinfo : EIATTR_REGCOUNT
	.align		4
.L_14:
        /*0018*/ 	.byte	0x04, 0x2f
        /*001a*/ 	.short	(.L_16 - .L_15)
	.align		4
.L_15:
        /*001c*/ 	.word	index@(_ZN7cutlass13device_kernelIN5flash11enable_sm90INS1_16FlashAttnFwdSm90INS1_25CollectiveMainloopFwdSm90ILi2EN4cute5tupleIJNS5_1CILi1EEES8_S8_EEENS6_IJNS7_ILi128EEENS7_ILi96EEENS7_ILi192EEEEEELi192ENS_10bfloat16_tEfNS_4arch4Sm90ELb1ELb0ELb0ELb1ELb1ELb0ELb0ELb1ELb1ELb1ELb1ELb0EEENS1_21CollectiveEpilogueFwdINS6_IJSA_SC_SB_EEES9_SE_SG_Li256ELb1ELb1ELb1ELb0EEENS1_36VarlenDynamicPersistentTileSchedulerILi128ELi96ELi256ELi128ELb1ELb1ELb1ELb1ELb1ELb1EEEEEEEEEvNT_6ParamsE)
        /*0020*/ 	.word	0x00000004


	//----- nvinfo : EIATTR_FRAME_SIZE
	.align		4
.L_16:
        /*0024*/ 	.byte	0x04, 0x11
        /*0026*/ 	.short	(.L_18 - .L_17)
	.align		4
.L_17:
        /*0028*/ 	.word	index@(_ZN7cutlass13device_kernelIN5flash11enable_sm90INS1_16FlashAttnFwdSm90INS1_25CollectiveMainloopFwdSm90ILi2EN4cute5tupleIJNS5_1CILi1EEES8_S8_EEENS6_IJNS7_ILi128EEENS7_ILi96EEENS7_ILi192EEEEEELi192ENS_10bfloat16_tEfNS_4arch4Sm90ELb1ELb0ELb0ELb1ELb1ELb0ELb0ELb1ELb1ELb1ELb1ELb0EEENS1_21CollectiveEpilogueFwdINS6_IJSA_SC_SB_EEES9_SE_SG_Li256ELb1ELb1ELb1ELb0EEENS1_36VarlenDynamicPersistentTileSchedulerILi128ELi96ELi256ELi128ELb1ELb1ELb1ELb1ELb1ELb1EEEEEEEEEvNT_6ParamsE)
        /*002c*/ 	.word	0x00000000


	//----- nvinfo : EIATTR_REGCOUNT
	.align		4
.L_18:
        /*0030*/ 	.byte	0x04, 0x2f
        /*0032*/ 	.short	(.L_20 - .L_19)
	.align		4
.L_19:
        /*0034*/ 	.word	index@(_ZN7cutlass13device_kernelIN5flash11enable_sm90INS1_16FlashAttnFwdSm90INS1_25CollectiveMainloopFwdSm90ILi2EN4cute5tupleIJNS5_1CILi1EEES8_S8_EEENS6_IJNS7_ILi128EEENS7_ILi96EEENS7_ILi192EEEEEELi192ENS_10bfloat16_tEfNS_4arch4Sm90ELb1ELb0ELb0ELb0ELb1ELb0ELb0ELb1ELb1ELb1ELb1ELb0EEENS1_21CollectiveEpilogueFwdINS6_IJSA_SC_SB_EEES9_SE_SG_Li256ELb0ELb1ELb1ELb0EEENS1_19SingleTileSchedulerILb0ELb1ELb1ELi128EEEEEEEEEvNT_6ParamsE)
        /*0038*/ 	.word	0x00000004


	//----- nvinfo : EIATTR_FRAME_SIZE
	.align		4
.L_20:
        /*003c*/ 	.byte	0x04, 0x11
        /*003e*/ 	.short	(.L_22 - .L_21)
	.align		4
.L_21:
        /*0040*/ 	.word	index@(_ZN7cutlass13device_kernelIN5flash11enable_sm90INS1_16FlashAttnFwdSm90INS1_25CollectiveMainloopFwdSm90ILi2EN4cute5tupleIJNS5_1CILi1EEES8_S8_EEENS6_IJNS7_ILi128EEENS7_ILi96EEENS7_ILi192EEEEEELi192ENS_10bfloat16_tEfNS_4arch4Sm90ELb1ELb0ELb0ELb0ELb1ELb0ELb0ELb1ELb1ELb1ELb1ELb0EEENS1_21CollectiveEpilogueFwdINS6_IJSA_SC_SB_EEES9_SE_SG_Li256ELb0ELb1ELb1ELb0EEENS1_19SingleTileSchedulerILb0ELb1ELb1ELi128EEEEEEEEEvNT_6ParamsE)
        /*0044*/ 	.word	0x00000000


	//----- nvinfo : EIATTR_REGCOUNT
	.align		4
.L_22:
        /*0048*/ 	.byte	0x04, 0x2f
        /*004a*/ 	.short	(.L_24 - .L_23)
	.align		4
.L_23:
        /*004c*/ 	.word	index@(_ZN7cutlass13device_kernelIN5flash11enable_sm90INS1_16FlashAttnFwdSm90INS1_25CollectiveMainloopFwdSm90ILi2EN4cute5tupleIJNS5_1CILi1EEES8_S8_EEENS6_IJNS7_ILi128EEENS7_ILi96EEENS7_ILi192EEEEEELi192ENS_10bfloat16_tEfNS_4arch4Sm90ELb0ELb1ELb0ELb1ELb1ELb1ELb0ELb1ELb1ELb1ELb1ELb0EEENS1_21CollectiveEpilogueFwdINS6_IJSA_SC_SB_EEES9_SE_SG_Li256ELb1ELb1ELb1ELb0EEENS1_36VarlenDynamicPersistentTileSchedulerILi128ELi96ELi256ELi128ELb1ELb1ELb1ELb1ELb0ELb1EEEEEEEEEvNT_6ParamsE)
        /*0050*/ 	.word	0x00000004


	//----- nvinfo : EIATTR_FRAME_SIZE
	.align		4
.L_24:
        /*0054*/ 	.byte	0x04, 0x11
        /*0056*/ 	.short	(.L_26 - .L_25)
	.align		4
.L_25:
        /*0058*/ 	.word	index@(_ZN7cutlass13device_kernelIN5flash11enable_sm90INS1_16FlashAttnFwdSm90INS1_25CollectiveMainloopFwdSm90ILi2EN4cute5tupleIJNS5_1CILi1EEES8_S8_EEENS6_IJNS7_ILi128EEENS7_ILi96EEENS7_ILi192EEEEEELi192ENS_10bfloat16_tEfNS_4arch4Sm90ELb0ELb1ELb0ELb1ELb1ELb1ELb0ELb1ELb1ELb1ELb1ELb0EEENS1_21CollectiveEpilogueFwdINS6_IJSA_SC_SB_EEES9_SE_SG_Li256ELb1ELb1ELb1ELb0EEENS1_36VarlenDynamicPersistentTileSchedulerILi128ELi96ELi256ELi128ELb1ELb1ELb1ELb1ELb0ELb1EEEEEEEEEvNT_6ParamsE)
        /*005c*/ 	.word	0x00000000


	//----- nvinfo : EIATTR_REGCOUNT
	.align		4
.L_26:
        /*0060*/ 	.byte	0x04, 0x2f
        /*0062*/ 	.short	(.L_28 - .L_27)
	.align		4
.L_27:
        /*0064*/ 	.word	index@(_ZN7cutlass13device_kernelIN5flash11enable_sm90INS1_16FlashAttnFwdSm90INS1_25CollectiveMainloopFwdSm90ILi2EN4cute5tupleIJNS5_1CILi1EEES8_S8_EEENS6_IJNS7_ILi128EEENS7_ILi96EEENS7_ILi192EEEEEELi192ENS_10bfloat16_tEfNS_4arch4Sm90ELb0ELb1ELb0ELb1ELb1ELb0ELb0ELb1ELb1ELb1ELb1ELb0EEENS1_21CollectiveEpilogueFwdINS6_IJSA_SC_SB_EEES9_SE_SG_Li256ELb1ELb1ELb1ELb0EEENS1_36VarlenDynamicPersistentTileSchedulerILi128ELi96ELi256ELi128ELb1ELb1ELb1ELb1ELb0ELb1EEEEEEEEEvNT_6ParamsE)
        /*0068*/ 	.word	0x00000004


	//----- nvinfo : EIATTR_FRAME_SIZE
	.align		4
.L_28:
        /*006c*/ 	.byte	0x04, 0x11
        /*006e*/ 	.short	(.L_30 - .L_29)
	.align		4
.L_29:
        /*0070*/ 	.word	index@(_ZN7cutlass13device_kernelIN5flash11enable_sm90INS1_16FlashAttnFwdSm90INS1_25CollectiveMainloopFwdSm90ILi2EN4cute5tupleIJNS5_1CILi1EEES8_S8_EEENS6_IJNS7_ILi128EEENS7_ILi96EEENS7_ILi192EEEEEELi192ENS_10bfloat16_tEfNS_4arch4Sm90ELb0ELb1ELb0ELb1ELb1ELb0ELb0ELb1ELb1ELb1ELb1ELb0EEENS1_21CollectiveEpilogueFwdINS6_IJSA_SC_SB_EEES9_SE_SG_Li256ELb1ELb1ELb1ELb0EEENS1_36VarlenDynamicPersistentTileSchedulerILi128ELi96ELi256ELi128ELb1ELb1ELb1ELb1ELb0ELb1EEEEEEEEEvNT_6ParamsE)
        /*0074*/ 	.word	0x00000000


	//----- nvinfo : EIATTR_REGCOUNT
	.align		4
.L_30:
        /*0078*/ 	.byte	0x04, 0x2f
        /*007a*/ 	.short	(.L_32 - .L_31)
	.align		4
.L_31:
        /*007c*/ 	.word	index@(_ZN7cutlass13device_kernelIN5flash11enable_sm90INS1_16FlashAttnFwdSm90INS1_25CollectiveMainloopFwdSm90ILi2EN4cute5tupleIJNS5_1CILi1EEES8_S8_EEENS6_IJNS7_ILi128EEENS7_ILi96EEENS7_ILi192EEEEEELi192ENS_10bfloat16_tEfNS_4arch4Sm90ELb0ELb1ELb0ELb0ELb1ELb0ELb0ELb1ELb1ELb1ELb1ELb0EEENS1_21CollectiveEpilogueFwdINS6_IJSA_SC_SB_EEES9_SE_SG_Li256ELb0ELb1ELb1ELb0EEENS1_19SingleTileSchedulerILb0ELb1ELb1ELi128EEEEEEEEEvNT_6ParamsE)
        /*0080*/ 	.word	0x00000004


	//----- nvinfo : EIATTR_FRAME_SIZE
	.align		4
.L_32:
        /*0084*/ 	.byte	0x04, 0x11
        /*0086*/ 	.short	(.L_34 - .L_33)
	.align		4
.L_33:
        /*0088*/ 	.word	index@(_ZN7cutlass13device_kernelIN5flash11enable_sm90INS1_16FlashAttnFwdSm90INS1_25CollectiveMainloopFwdSm90ILi2EN4cute5tupleIJNS5_1CILi1EEES8_S8_EEENS6_IJNS7_ILi128EEENS7_ILi96EEENS7_ILi192EEEEEELi192ENS_10bfloat16_tEfNS_4arch4Sm90ELb0ELb1ELb0ELb0ELb1ELb0ELb0ELb1ELb1ELb1ELb1ELb0EEENS1_21CollectiveEpilogueFwdINS6_IJSA_SC_SB_EEES9_SE_SG_Li256ELb0ELb1ELb1ELb0EEENS1_19SingleTileSchedulerILb0ELb1ELb1ELi128EEEEEEEEEvNT_6ParamsE)
        /*008c*/ 	.word	0x00000000


	//----- nvinfo : EIATTR_REGCOUNT
	.align		4
.L_34:
        /*0090*/ 	.byte	0x04, 0x2f
        /*0092*/ 	.short	(.L_36 - .L_35)
	.align		4
.L_35:
        /*0094*/ 	.word	index@(_ZN7cutlass13device_kernelIN5flash11enable_sm90INS1_16FlashAttnFwdSm90INS1_25CollectiveMainloopFwdSm90ILi2EN4cute5tupleIJNS5_1CILi1EEES8_S8_EEENS6_IJNS7_ILi128EEENS7_ILi96EEENS7_ILi192EEEEEELi192ENS_10bfloat16_tEfNS_4arch4Sm90ELb0ELb0ELb0ELb1ELb1ELb1ELb0ELb1ELb1ELb1ELb1ELb0EEENS1_21CollectiveEpilogueFwdINS6_IJSA_SC_SB_EEES9_SE_SG_Li256ELb1ELb1ELb1ELb0EEENS1_36VarlenDynamicPersistentTileSchedulerILi128ELi96ELi256ELi128ELb1ELb1ELb1ELb0ELb1ELb1EEEEEEEEEvNT_6ParamsE)
        /*0098*/ 	.word	0x00000004


	//----- nvinfo : EIATTR_FRAME_SIZE
	.align		4
.L_36:
        /*009c*/ 	.byte	0x04, 0x11
        /*009e*/ 	.short	(.L_38 - .L_37)
	.align		4
.L_37:
        /*00a0*/ 	.word	index@(_ZN7cutlass13device_kernelIN5flash11enable_sm90INS1_16FlashAttnFwdSm90INS1_25CollectiveMainloopFwdSm90ILi2EN4cute5tupleIJNS5_1CILi1EEES8_S8_EEENS6_IJNS7_ILi128EEENS7_ILi96EEENS7_ILi192EEEEEELi192ENS_10bfloat16_tEfNS_4arch4Sm90ELb0ELb0ELb0ELb1ELb1ELb1ELb0ELb1ELb1ELb1ELb1ELb0EEENS1_21CollectiveEpilogueFwdINS6_IJSA_SC_SB_EEES9_SE_SG_Li256ELb1ELb1ELb1ELb0EEENS1_36VarlenDynamicPersistentTileSchedulerILi128ELi96ELi256ELi128ELb1ELb1ELb1ELb0ELb1ELb1EEEEEEEEEvNT_6ParamsE)
        /*00a4*/ 	.word	0x00000000


	//----- nvinfo : EIATTR_REGCOUNT
	.align		4
.L_38:
        /*00a8*/ 	.byte	0x04, 0x2f
        /*00aa*/ 	.short	(.L_40 - .L_39)
	.align		4
.L_39:
        /*00ac*/ 	.word	index@(_ZN7cutlass13device_kernelIN5flash11enable_sm90INS1_16FlashAttnFwdSm90INS1_25CollectiveMainloopFwdSm90ILi2EN4cute5tupleIJNS5_1CILi1EEES8_S8_EEENS6_IJNS7_ILi128EEENS7_ILi96EEENS7_ILi192EEEEEELi192ENS_10bfloat16_tEfNS_4arch4Sm90ELb0ELb0ELb0ELb1ELb1ELb0ELb0ELb1ELb1ELb1ELb1ELb0EEENS1_21CollectiveEpilogueFwdINS6_IJSA_SC_SB_EEES9_SE_SG_Li256ELb1ELb1ELb1ELb0EEENS1_36VarlenDynamicPersistentTileSchedulerILi128ELi96ELi256ELi128ELb1ELb1ELb1ELb0ELb1ELb1EEEEEEEEEvNT_6ParamsE)
        /*00b0*/ 	.word	0x00000004


	//----- nvinfo : EIATTR_FRAME_SIZE
	.align		4
.L_40:
        /*00b4*/ 	.byte	0x04, 0x11
        /*00b6*/ 	.short	(.L_42 - .L_41)
	.align		4
.L_41:
        /*00b8*/ 	.word	index@(_ZN7cutlass13device_kernelIN5flash11enable_sm90INS1_16FlashAttnFwdSm90INS1_25CollectiveMainloopFwdSm90ILi2EN4cute5tupleIJNS5_1CILi1EEES8_S8_EEENS6_IJNS7_ILi128EEENS7_ILi96EEENS7_ILi192EEEEEELi192ENS_10bfloat16_tEfNS_4arch4Sm90ELb0ELb0ELb0ELb1ELb1ELb0ELb0ELb1ELb1ELb1ELb1ELb0EEENS1_21CollectiveEpilogueFwdINS6_IJSA_SC_SB_EEES9_SE_SG_Li256ELb1ELb1ELb1ELb0EEENS1_36VarlenDynamicPersistentTileSchedulerILi128ELi96ELi256ELi128ELb1ELb1ELb1ELb0ELb1ELb1EEEEEEEEEvNT_6ParamsE)
        /*00bc*/ 	.word	0x00000000


	//----- nvinfo : EIATTR_REGCOUNT
	.align		4
.L_42:
        /*00c0*/ 	.byte	0x04, 0x2f
        /*00c2*/ 	.short	(.L_44 - .L_43)
	.align		4
.L_43:
        /*00c4*/ 	.word	index@(_ZN7cutlass13device_kernelIN5flash11enable_sm90INS1_16FlashAttnFwdSm90INS1_25CollectiveMainloopFwdSm90ILi2EN4cute5tupleIJNS5_1CILi1EEES8_S8_EEENS6_IJNS7_ILi128EEENS7_ILi96EEENS7_ILi192EEEEEELi192ENS_10bfloat16_tEfNS_4arch4Sm90ELb0ELb0ELb0ELb0ELb1ELb0ELb0ELb1ELb1ELb1ELb1ELb0EEENS1_21CollectiveEpilogueFwdINS6_IJSA_SC_SB_EEES9_SE_SG_Li256ELb0ELb1ELb1ELb0EEENS1_19SingleTileSchedulerILb0ELb1ELb1ELi128EEEEEEEEEvNT_6ParamsE)
        /*00c8*/ 	.word	0x00000004


	//----- nvinfo : EIATTR_FRAME_SIZE
	.align		4
.L_44:
        /*00cc*/ 	.byte	0x04, 0x11
        /*00ce*/ 	.short	(.L_46 - .L_45)
	.align		4
.L_45:
        /*00d0*/ 	.word	index@(_ZN7cutlass13device_kernelIN5flash11enable_sm90INS1_16FlashAttnFwdSm90INS1_25CollectiveMainloopFwdSm90ILi2EN4cute5tupleIJNS5_1CILi1EEES8_S8_EEENS6_IJNS7_ILi128EEENS7_ILi96EEENS7_ILi192EEEEEELi192ENS_10bfloat16_tEfNS_4arch4Sm90ELb0ELb0ELb0ELb0ELb1ELb0ELb0ELb1ELb1ELb1ELb1ELb0EEENS1_21CollectiveEpilogueFwdINS6_IJSA_SC_SB_EEES9_SE_SG_Li256ELb0ELb1ELb1ELb0EEENS1_19SingleTileSchedulerILb0ELb1ELb1ELi128EEEEEEEEEvNT_6ParamsE)
        /*00d4*/ 	.word	0x00000000


	//----- nvinfo : EIATTR_MIN_STACK_SIZE
	.align		4
.L_46:
        /*00d8*/ 	.byte	0x04, 0x12
        /*00da*/ 	.short	(.L_48 - .L_47)
	.align		4
.L_47:
        /*00dc*/ 	.word	index@(_ZN7cutlass13device_kernelIN5flash11enable_sm90INS1_16FlashAttnFwdSm90INS1_25CollectiveMainloopFwdSm90ILi2EN4cute5tupleIJNS5_1CILi1EEES8_S8_EEENS6_IJNS7_ILi128EEENS7_ILi96EEENS7_ILi192EEEEEELi192ENS_10bfloat16_tEfNS_4arch4Sm90ELb0ELb0ELb0ELb0ELb1ELb0ELb0ELb1ELb1ELb1ELb1ELb0EEENS1_21CollectiveEpilogueFwdINS6_IJSA_SC_SB_EEES9_SE_SG_Li256ELb0ELb1ELb1ELb0EEENS1_19SingleTileSchedulerILb0ELb1ELb1ELi128EEEEEEEEEvNT_6ParamsE)
        /*00e0*/ 	.word	0x00000000


	//----- nvinfo : EIATTR_MIN_STACK_SIZE
	.align		4
.L_48:
        /*00e4*/ 	.byte	0x04, 0x12
        /*00e6*/ 	.short	(.L_50 - .L_49)
	.align		4
.L_49:
        /*00e8*/ 	.word	index@(_ZN7cutlass13device_kernelIN5flash11enable_sm90INS1_16FlashAttnFwdSm90INS1_25CollectiveMainloopFwdSm90ILi2EN4cute5tupleIJNS5_1CILi1EEES8_S8_EEENS6_IJNS7_ILi128EEENS7_ILi96EEENS7_ILi192EEEEEELi192ENS_10bfloat16_tEfNS_4arch4Sm90ELb0ELb0ELb0ELb1ELb1ELb0ELb0ELb1ELb1ELb1ELb1ELb0EEENS1_21CollectiveEpilogueFwdINS6_IJSA_SC_SB_EEES9_SE_SG_Li256ELb1ELb1ELb1ELb0EEENS1_36VarlenDynamicPersistentTileSchedulerILi128ELi96ELi256ELi128ELb1ELb1ELb1ELb0ELb1ELb1EEEEEEEEEvNT_6ParamsE)
        /*00ec*/ 	.word	0x00000000


	//----- nvinfo : EIATTR_MIN_STACK_SIZE
	.align		4
.L_50:
        /*00f0*/ 	.byte	0x04, 0x12
        /*00f2*/ 	.short	(.L_52 - .L_51)
	.align		4
.L_51:
        /*00f4*/ 	.word	index@(_ZN7cutlass13device_kernelIN5flash11enable_sm90INS1_16FlashAttnFwdSm90INS1_25CollectiveMainloopFwdSm90ILi2EN4cute5tupleIJNS5_1CILi1EEES8_S8_EEENS6_IJNS7_ILi128EEENS7_ILi96EEENS7_ILi192EEEEEELi192ENS_10bfloat16_tEfNS_4arch4Sm90ELb0ELb0ELb0ELb1ELb1ELb1ELb0ELb1ELb1ELb1ELb1ELb0EEENS1_21CollectiveEpilogueFwdINS6_IJSA_SC_SB_EEES9_SE_SG_Li256ELb1ELb1ELb1ELb0EEENS1_36VarlenDynamicPersistentTileSchedulerILi128ELi96ELi256ELi128ELb1ELb1ELb1ELb0ELb1ELb1EEEEEEEEEvNT_6ParamsE)
        /*00f8*/ 	.word	0x00000000


	//----- nvinfo : EIATTR_MIN_STACK_SIZE
	.align		4
.L_52:
        /*00fc*/ 	.byte	0x04, 0x12
        /*00fe*/ 	.short	(.L_54 - .L_53)
	.align		4
.L_53:
        /*0100*/ 	.word	index@(_ZN7cutlass13device_kernelIN5flash11enable_sm90INS1_16FlashAttnFwdSm90INS1_25CollectiveMainloopFwdSm90ILi2EN4cute5tupleIJNS5_1CILi1EEES8_S8_EEENS6_IJNS7_ILi128EEENS7_ILi96EEENS7_ILi192EEEEEELi192ENS_10bfloat16_tEfNS_4arch4Sm90ELb0ELb1ELb0ELb0ELb1ELb0ELb0ELb1ELb1ELb1ELb1ELb0EEENS1_21CollectiveEpilogueFwdINS6_IJSA_SC_SB_EEES9_SE_SG_Li256ELb0ELb1ELb1ELb0EEENS1_19SingleTileSchedulerILb0ELb1ELb1ELi128EEEEEEEEEvNT_6ParamsE)
        /*0104*/ 	.word	0x00000000


	//----- nvinfo : EIATTR_MIN_STACK_SIZE
	.align		4
.L_54:
        /*0108*/ 	.byte	0x04, 0x12
        /*010a*/ 	.short	(.L_56 - .L_55)
	.align		4
.L_55:
        /*010c*/ 	.word	index@(_ZN7cutlass13device_kernelIN5flash11enable_sm90INS1_16FlashAttnFwdSm90INS1_25CollectiveMainloopFwdSm90ILi2EN4cute5tupleIJNS5_1CILi1EEES8_S8_EEENS6_IJNS7_ILi128EEENS7_ILi96EEENS7_ILi192EEEEEELi192ENS_10bfloat16_tEfNS_4arch4Sm90ELb0ELb1ELb0ELb1ELb1ELb0ELb0ELb1ELb1ELb1ELb1ELb0EEENS1_21CollectiveEpilogueFwdINS6_IJSA_SC_SB_EEES9_SE_SG_Li256ELb1ELb1ELb1ELb0EEENS1_36VarlenDynamicPersistentTileSchedulerILi128ELi96ELi256ELi128ELb1ELb1ELb1ELb1ELb0ELb1EEEEEEEEEvNT_6ParamsE)
        /*0110*/ 	.word	0x00000000


	//----- nvinfo : EIATTR_MIN_STACK_SIZE
	.align		4
.L_56:
        /*0114*/ 	.byte	0x04, 0x12
        /*0116*/ 	.short	(.L_58 - .L_57)
	.align		4
.L_57:
        /*0118*/ 	.word	index@(_ZN7cutlass13device_kernelIN5flash11enable_sm90INS1_16FlashAttnFwdSm90INS1_25CollectiveMainloopFwdSm90ILi2EN4cute5tupleIJNS5_1CILi1EEES8_S8_EEENS6_IJNS7_ILi128EEENS7_ILi96EEENS7_ILi192EEEEEELi192ENS_10bfloat16_tEfNS_4arch4Sm90ELb0ELb1ELb0ELb1ELb1ELb1ELb0ELb1ELb1ELb1ELb1ELb0EEENS1_21CollectiveEpilogueFwdINS6_IJSA_SC_SB_EEES9_SE_SG_Li256ELb1ELb1ELb1ELb0EEENS1_36VarlenDynamicPersistentTileSchedulerILi128ELi96ELi256ELi128ELb1ELb1ELb1ELb1ELb0ELb1EEEEEEEEEvNT_6ParamsE)
        /*011c*/ 	.word	0x00000000


	//----- nvinfo : EIATTR_MIN_STACK_SIZE
	.align		4
.L_58:
        /*0120*/ 	.byte	0x04, 0x12
        /*0122*/ 	.short	(.L_60 - .L_59)
	.align		4
.L_59:
        /*0124*/ 	.word	index@(_ZN7cutlass13device_kernelIN5flash11enable_sm90INS1_16FlashAttnFwdSm90INS1_25CollectiveMainloopFwdSm90ILi2EN4cute5tupleIJNS5_1CILi1EEES8_S8_EEENS6_IJNS7_ILi128EEENS7_ILi96EEENS7_ILi192EEEEEELi192ENS_10bfloat16_tEfNS_4arch4Sm90ELb1ELb0ELb0ELb0ELb1ELb0ELb0ELb1ELb1ELb1ELb1ELb0EEENS1_21CollectiveEpilogueFwdINS6_IJSA_SC_SB_EEES9_SE_SG_Li256ELb0ELb1ELb1ELb0EEENS1_19SingleTileSchedulerILb0ELb1ELb1ELi128EEEEEEEEEvNT_6ParamsE)
        /*0128*/ 	.word	0x00000000


	//----- nvinfo : EIATTR_MIN_STACK_SIZE
	.align		4
.L_60:
        /*012c*/ 	.byte	0x04, 0x12
        /*012e*/ 	.short	(.L_62 - .L_61)
	.align		4
.L_61:
        /*0130*/ 	.word	index@(_ZN7cutlass13device_kernelIN5flash11enable_sm90INS1_16FlashAttnFwdSm90INS1_25CollectiveMainloopFwdSm90ILi2EN4cute5tupleIJNS5_1CILi1EEES8_S8_EEENS6_IJNS7_ILi128EEENS7_ILi96EEENS7_ILi192EEEEEELi192ENS_10bfloat16_tEfNS_4arch4Sm90ELb1ELb0ELb0ELb1ELb1ELb0ELb0ELb1ELb1ELb1ELb1ELb0EEENS1_21CollectiveEpilogueFwdINS6_IJSA_SC_SB_EEES9_SE_SG_Li256ELb1ELb1ELb1ELb0EEENS1_36VarlenDynamicPersistentTileSchedulerILi128ELi96ELi256ELi128ELb1ELb1ELb1ELb1ELb1ELb1EEEEEEEEEvNT_6ParamsE)
        /*0134*/ 	.word	0x00000000


	//----- nvinfo : EIATTR_MIN_STACK_SIZE
	.align		4
.L_62:
        /*0138*/ 	.byte	0x04, 0x12
        /*013a*/ 	.short	(.L_64 - .L_63)
	.align		4
.L_63:
        /*013c*/ 	.word	index@(_ZN7cutlass13device_kernelIN5flash11enable_sm90INS1_16FlashAttnFwdSm90INS1_25CollectiveMainloopFwdSm90ILi2EN4cute5tupleIJNS5_1CILi1EEES8_S8_EEENS6_IJNS7_ILi128EEENS7_ILi96EEENS7_ILi192EEEEEELi192ENS_10bfloat16_tEfNS_4arch4Sm90ELb1ELb0ELb0ELb1ELb1ELb1ELb0ELb1ELb1ELb1ELb1ELb0EEENS1_21CollectiveEpilogueFwdINS6_IJSA_SC_SB_EEES9_SE_SG_Li256ELb1ELb1ELb1ELb0EEENS1_36VarlenDynamicPersistentTileSchedulerILi128ELi96ELi256ELi128ELb1ELb1ELb1ELb1ELb1ELb1EEEEEEEEEvNT_6ParamsE)
        /*0140*/ 	.word	0x00000000
.L_64:


//--------------------- .nv.compat                --------------------------
	.section	.nv.compat,"",@"SHT_CUDA_COMPAT_INFO"
	.align	4
        /*0000*/ 	.byte	0x02, 0x09, 0x01, 0x00, 0x02, 0x02, 0x01, 0x00, 0x02, 0x05, 0x05, 0x00, 0x03, 0x07, 0x01, 0x01
        /*0010*/ 	.byte	0x02, 0x03, 0x00, 0x00, 0x02, 0x06, 0x01, 0x00, 0x04, 0x0b, 0x08, 0x00, 0x00, 0x00, 0x00, 0x00
        /*0020*/ 	.byte	0x00, 0x00, 0x00, 0x00


//--------------------- .nv.info._ZN7cutlass13device_kernelIN5flash11enable_sm90INS1_16FlashAttnFwdSm90INS1_25CollectiveMainloopFwdSm90ILi2EN4cute5tupleIJNS5_1CILi1EEES8_S8_EEENS6_IJNS7_ILi128EEENS7_ILi96EEENS7_ILi192EEEEEELi192ENS_10bfloat16_tEfNS_4arch4Sm90ELb0ELb0ELb0ELb0ELb1ELb0ELb0ELb1ELb1ELb1ELb1ELb0EEENS1_21CollectiveEpilogueFwdINS6_IJSA_SC_SB_EEES9_SE_SG_Li256ELb0ELb1ELb1ELb0EEENS1_19SingleTileSchedulerILb0ELb1ELb1ELi128EEEEEEEEEvNT_6ParamsE --------------------------
	.section	.nv.info._ZN7cutlass13device_kernelIN5flash11enable_sm90INS1_16FlashAttnFwdSm90INS1_25CollectiveMainloopFwdSm90ILi2EN4cute5tupleIJNS5_1CILi1EEES8_S8_EEENS6_IJNS7_ILi128EEENS7_ILi96EEENS7_ILi192EEEEEELi192ENS_10bfloat16_tEfNS_4arch4Sm90ELb0ELb0ELb0ELb0ELb1ELb0ELb0ELb1ELb1ELb1ELb1ELb0EEENS1_21CollectiveEpilogueFwdINS6_IJSA_SC_SB_EEES9_SE_SG_Li256ELb0ELb1ELb1ELb0EEENS1_19SingleTileSchedulerILb0ELb1ELb1ELi128EEEEEEEEEvNT_6ParamsE,"",@"SHT_CUDA_INFO"
	.sectionflags	@""
	.align	4


	//----- nvinfo : EIATTR_CUDA_API_VERSION
	.align		4
        /*0000*/ 	.byte	0x04, 0x37
        /*0002*/ 	.short	(.L_66 - .L_65)
.L_65:
        /*0004*/ 	.word	0x00000082


	//----- nvinfo : EIATTR_KPARAM_INFO
	.align		4
.L_66:
        /*0008*/ 	.byte	0x04, 0x17
        /*000a*/ 	.short	(.L_68 - .L_67)
.L_67:
        /*000c*/ 	.word	0x00000000
        /*0010*/ 	.short	0x0000
        /*0012*/ 	.short	0x0000
        /*0014*/ 	.byte	0x00, 0xf0, 0x01, 0x28


	//----- nvinfo : EIATTR_SPARSE_MMA_MASK
	.align		4
.L_68:
        /*0018*/ 	.byte	0x03, 0x50
        /*001a*/ 	.short	0x0000


	//----- nvinfo : EIATTR_MAXREG_COUNT
	.align		4
        /*001c*/ 	.byte	0x03, 0x1b
        /*001e*/ 	.short	0x00a8


	//----- nvinfo : EIATTR_MERCURY_ISA_VERSION
	.align		4
        /*0020*/ 	.byte	0x03, 0x5f
        /*0022*/ 	.short	0x0101


	//----- nvinfo : EIATTR_VRC_CTA_INIT_COUNT
	.align		4
        /*0024*/ 	.byte	0x02, 0x4a
	.zero		1
	.zero		1


	//----- nvinfo : EIATTR_EXIT_INSTR_OFFSETS
	.align		4
        /*0028*/ 	.byte	0x04, 0x1c
        /*002a*/ 	.short	(.L_70 - .L_69)


	//   ....[0]....
.L_69:
        /*002c*/ 	.word	0x00000010


	//----- nvinfo : EIATTR_MAX_THREADS
	.align		4
.L_70:
        /*0030*/ 	.byte	0x04, 0x05
        /*0032*/ 	.short	(.L_72 - .L_71)
.L_71:
        /*0034*/ 	.word	0x00000180
        /*0038*/ 	.word	0x00000001
        /*003c*/ 	.word	0x00000001


	//----- nvinfo : EIATTR_CBANK_PARAM_SIZE
	.align		4
.L_72:
        /*0040*/ 	.byte	0x03, 0x19
        /*0042*/ 	.short	0x0a00


	//----- nvinfo : EIATTR_PARAM_CBANK
	.align		4
        /*0044*/ 	.byte	0x04, 0x0a
        /*0046*/ 	.short	(.L_74 - .L_73)
	.align		4
.L_73:
        /*0048*/ 	.word	index@(.nv.constant0._ZN7cutlass13device_kernelIN5flash11enable_sm90INS1_16FlashAttnFwdSm90INS1_25CollectiveMainloopFwdSm90ILi2EN4cute5tupleIJNS5_1CILi1EEES8_S8_EEENS6_IJNS7_ILi128EEENS7_ILi96EEENS7_ILi192EEEEEELi192ENS_10bfloat16_tEfNS_4arch4Sm90ELb0ELb0ELb0ELb0ELb1ELb0ELb0ELb1ELb1ELb1ELb1ELb0EEENS1_21CollectiveEpilogueFwdINS6_IJSA_SC_SB_EEES9_SE_SG_Li256ELb0ELb1ELb1ELb0EEENS1_19SingleTileSchedulerILb0ELb1ELb1ELi128EEEEEEEEEvNT_6ParamsE)
        /*004c*/ 	.short	0x0380
        /*004e*/ 	.short	0x0a00


	//----- nvinfo : EIATTR_SW_WAR
	.align		4
.L_74:
        /*0050*/ 	.byte	0x04, 0x36
        /*0052*/ 	.short	(.L_76 - .L_75)
.L_75:
        /*0054*/ 	.word	0x00000008
.L_76:


//--------------------- .nv.info._ZN7cutlass13device_kernelIN5flash11enable_sm90INS1_16FlashAttnFwdSm90INS1_25CollectiveMainloopFwdSm90ILi2EN4cute5tupleIJNS5_1CILi1EEES8_S8_EEENS6_IJNS7_ILi128EEENS7_ILi96EEENS7_ILi192EEEEEELi192ENS_10bfloat16_tEfNS_4arch4Sm90ELb0ELb0ELb0ELb1ELb1ELb0ELb0ELb1ELb1ELb1ELb1ELb0EEENS1_21CollectiveEpilogueFwdINS6_IJSA_SC_SB_EEES9_SE_SG_Li256ELb1ELb1ELb1ELb0EEENS1_36VarlenDynamicPersistentTileSchedulerILi128ELi96ELi256ELi128ELb1ELb1ELb1ELb0ELb1ELb1EEEEEEEEEvNT_6ParamsE --------------------------
	.section	.nv.info._ZN7cutlass13device_kernelIN5flash11enable_sm90INS1_16FlashAttnFwdSm90INS1_25CollectiveMainloopFwdSm90ILi2EN4cute5tupleIJNS5_1CILi1EEES8_S8_EEENS6_IJNS7_ILi128EEENS7_ILi96EEENS7_ILi192EEEEEELi192ENS_10bfloat16_tEfNS_4arch4Sm90ELb0ELb0ELb0ELb1ELb1ELb0ELb0ELb1ELb1ELb1ELb1ELb0EEENS1_21CollectiveEpilogueFwdINS6_IJSA_SC_SB_EEES9_SE_SG_Li256ELb1ELb1ELb1ELb0EEENS1_36VarlenDynamicPersistentTileSchedulerILi128ELi96ELi256ELi128ELb1ELb1ELb1ELb0ELb1ELb1EEEEEEEEEvNT_6ParamsE,"",@"SHT_CUDA_INFO"
	.sectionflags	@""
	.align	4


	//----- nvinfo : EIATTR_CUDA_API_VERSION
	.align		4
        /*0000*/ 	.byte	0x04, 0x37
        /*0002*/ 	.short	(.L_78 - .L_77)
.L_77:
        /*0004*/ 	.word	0x00000082


	//----- nvinfo : EIATTR_KPARAM_INFO
	.align		4
.L_78:
        /*0008*/ 	.byte	0x04, 0x17
        /*000a*/ 	.short	(.L_80 - .L_79)
.L_79:
        /*000c*/ 	.word	0x00000000
        /*0010*/ 	.short	0x0000
        /*0012*/ 	.short	0x0000
        /*0014*/ 	.byte	0x00, 0xf0, 0x01, 0x2a


	//----- nvinfo : EIATTR_SPARSE_MMA_MASK
	.align		4
.L_80:
        /*0018*/ 	.byte	0x03, 0x50
        /*001a*/ 	.short	0x0000


	//----- nvinfo : EIATTR_MAXREG_COUNT
	.align		4
        /*001c*/ 	.byte	0x03, 0x1b
        /*001e*/ 	.short	0x00a8


	//----- nvinfo : EIATTR_MERCURY_ISA_VERSION
	.align		4
        /*0020*/ 	.byte	0x03, 0x5f
        /*0022*/ 	.short	0x0101


	//----- nvinfo : EIATTR_VRC_CTA_INIT_COUNT
	.align		4
        /*0024*/ 	.byte	0x02, 0x4a
	.zero		1
	.zero		1


	//----- nvinfo : EIATTR_EXIT_INSTR_OFFSETS
	.align		4
        /*0028*/ 	.byte	0x04, 0x1c
        /*002a*/ 	.short	(.L_82 - .L_81)


	//   ....[0]....
.L_81:
        /*002c*/ 	.word	0x00000010


	//----- nvinfo : EIATTR_MAX_THREADS
	.align		4
.L_82:
        /*0030*/ 	.byte	0x04, 0x05
        /*0032*/ 	.short	(.L_84 - .L_83)
.L_83:
        /*0034*/ 	.word	0x00000180
        /*0038*/ 	.word	0x00000001
        /*003c*/ 	.word	0x00000001


	//----- nvinfo : EIATTR_CBANK_PARAM_SIZE
	.align		4
.L_84:
        /*0040*/ 	.byte	0x03, 0x19
        /*0042*/ 	.short	0x0a80


	//----- nvinfo : EIATTR_PARAM_CBANK
	.align		4
        /*0044*/ 	.byte	0x04, 0x0a
        /*0046*/ 	.short	(.L_86 - .L_85)
	.align		4
.L_85:
        /*0048*/ 	.word	index@(.nv.constant0._ZN7cutlass13device_kernelIN5flash11enable_sm90INS1_16FlashAttnFwdSm90INS1_25CollectiveMainloopFwdSm90ILi2EN4cute5tupleIJNS5_1CILi1EEES8_S8_EEENS6_IJNS7_ILi128EEENS7_ILi96EEENS7_ILi192EEEEEELi192ENS_10bfloat16_tEfNS_4arch4Sm90ELb0ELb0ELb0ELb1ELb1ELb0ELb0ELb1ELb1ELb1ELb1ELb0EEENS1_21CollectiveEpilogueFwdINS6_IJSA_SC_SB_EEES9_SE_SG_Li256ELb1ELb1ELb1ELb0EEENS1_36VarlenDynamicPersistentTileSchedulerILi128ELi96ELi256ELi128ELb1ELb1ELb1ELb0ELb1ELb1EEEEEEEEEvNT_6ParamsE)
        /*004c*/ 	.short	0x0380
        /*004e*/ 	.short	0x0a80


	//----- nvinfo : EIATTR_SW_WAR
	.align		4
.L_86:
        /*0050*/ 	.byte	0x04, 0x36
        /*0052*/ 	.short	(.L_88 - .L_87)
.L_87:
        /*0054*/ 	.word	0x00000008
.L_88:


//--------------------- .nv.info._ZN7cutlass13device_kernelIN5flash11enable_sm90INS1_16FlashAttnFwdSm90INS1_25CollectiveMainloopFwdSm90ILi2EN4cute5tupleIJNS5_1CILi1EEES8_S8_EEENS6_IJNS7_ILi128EEENS7_ILi96EEENS7_ILi192EEEEEELi192ENS_10bfloat16_tEfNS_4arch4Sm90ELb0ELb0ELb0ELb1ELb1ELb1ELb0ELb1ELb1ELb1ELb1ELb0EEENS1_21CollectiveEpilogueFwdINS6_IJSA_SC_SB_EEES9_SE_SG_Li256ELb1ELb1ELb1ELb0EEENS1_36VarlenDynamicPersistentTileSchedulerILi128ELi96ELi256ELi128ELb1ELb1ELb1ELb0ELb1ELb1EEEEEEEEEvNT_6ParamsE --------------------------
	.section	.nv.info._ZN7cutlass13device_kernelIN5flash11enable_sm90INS1_16FlashAttnFwdSm90INS1_25CollectiveMainloopFwdSm90ILi2EN4cute5tupleIJNS5_1CILi1EEES8_S8_EEENS6_IJNS7_ILi128EEENS7_ILi96EEENS7_ILi192EEEEEELi192ENS_10bfloat16_tEfNS_4arch4Sm90ELb0ELb0ELb0ELb1ELb1ELb1ELb0ELb1ELb1ELb1ELb1ELb0EEENS1_21CollectiveEpilogueFwdINS6_IJSA_SC_SB_EEES9_SE_SG_Li256ELb1ELb1ELb1ELb0EEENS1_36VarlenDynamicPersistentTileSchedulerILi128ELi96ELi256ELi128ELb1ELb1ELb1ELb0ELb1ELb1EEEEEEEEEvNT_6ParamsE,"",@"SHT_CUDA_INFO"
	.sectionflags	@""
	.align	4


	//----- nvinfo : EIATTR_CUDA_API_VERSION
	.align		4
        /*0000*/ 	.byte	0x04, 0x37
        /*0002*/ 	.short	(.L_90 - .L_89)
.L_89:
        /*0004*/ 	.word	0x00000082


	//----- nvinfo : EIATTR_KPARAM_INFO
	.align		4
.L_90:
        /*0008*/ 	.byte	0x04, 0x17
        /*000a*/ 	.short	(.L_92 - .L_91)
.L_91:
        /*000c*/ 	.word	0x00000000
        /*0010*/ 	.short	0x0000
        /*0012*/ 	.short	0x0000
        /*0014*/ 	.byte	0x00, 0xf0, 0x01, 0x2a


	//----- nvinfo : EIATTR_SPARSE_MMA_MASK
	.align		4
.L_92:
        /*0018*/ 	.byte	0x03, 0x50
        /*001a*/ 	.short	0x0000


	//----- nvinfo : EIATTR_MAXREG_COUNT
	.align		4
        /*001c*/ 	.byte	0x03, 0x1b
        /*001e*/ 	.short	0x00a8


	//----- nvinfo : EIATTR_MERCURY_ISA_VERSION
	.align		4
        /*0020*/ 	.byte	0x03, 0x5f
        /*0022*/ 	.short	0x0101


	//----- nvinfo : EIATTR_VRC_CTA_INIT_COUNT
	.align		4
        /*0024*/ 	.byte	0x02, 0x4a
	.zero		1
	.zero		1


	//----- nvinfo : EIATTR_EXIT_INSTR_OFFSETS
	.align		4
        /*0028*/ 	.byte	0x04, 0x1c
        /*002a*/ 	.short	(.L_94 - .L_93)


	//   ....[0]....
.L_93:
        /*002c*/ 	.word	0x00000010


	//----- nvinfo : EIATTR_MAX_THREADS
	.align		4
.L_94:
        /*0030*/ 	.byte	0x04, 0x05
        /*0032*/ 	.short	(.L_96 - .L_95)
.L_95:
        /*0034*/ 	.word	0x00000180
        /*0038*/ 	.word	0x00000001
        /*003c*/ 	.word	0x00000001


	//----- nvinfo : EIATTR_CBANK_PARAM_SIZE
	.align		4
.L_96:
        /*0040*/ 	.byte	0x03, 0x19
        /*0042*/ 	.short	0x0a80


	//----- nvinfo : EIATTR_PARAM_CBANK
	.align		4
        /*0044*/ 	.byte	0x04, 0x0a
        /*0046*/ 	.short	(.L_98 - .L_97)
	.align		4
.L_97:
        /*0048*/ 	.word	index@(.nv.constant0._ZN7cutlass13device_kernelIN5flash11enable_sm90INS1_16FlashAttnFwdSm90INS1_25CollectiveMainloopFwdSm90ILi2EN4cute5tupleIJNS5_1CILi1EEES8_S8_EEENS6_IJNS7_ILi128EEENS7_ILi96EEENS7_ILi192EEEEEELi192ENS_10bfloat16_tEfNS_4arch4Sm90ELb0ELb0ELb0ELb1ELb1ELb1ELb0ELb1ELb1ELb1ELb1ELb0EEENS1_21CollectiveEpilogueFwdINS6_IJSA_SC_SB_EEES9_SE_SG_Li256ELb1ELb1ELb1ELb0EEENS1_36VarlenDynamicPersistentTileSchedulerILi128ELi96ELi256ELi128ELb1ELb1ELb1ELb0ELb1ELb1EEEEEEEEEvNT_6ParamsE)
        /*004c*/ 	.short	0x0380
        /*004e*/ 	.short	0x0a80


	//----- nvinfo : EIATTR_SW_WAR
	.align		4
.L_98:
        /*0050*/ 	.byte	0x04, 0x36
        /*0052*/ 	.short	(.L_100 - .L_99)
.L_99:
        /*0054*/ 	.word	0x00000008
.L_100:


//--------------------- .nv.info._ZN7cutlass13device_kernelIN5flash11enable_sm90INS1_16FlashAttnFwdSm90INS1_25CollectiveMainloopFwdSm90ILi2EN4cute5tupleIJNS5_1CILi1EEES8_S8_EEENS6_IJNS7_ILi128EEENS7_ILi96EEENS7_ILi192EEEEEELi192ENS_10bfloat16_tEfNS_4arch4Sm90ELb0ELb1ELb0ELb0ELb1ELb0ELb0ELb1ELb1ELb1ELb1ELb0EEENS1_21CollectiveEpilogueFwdINS6_IJSA_SC_SB_EEES9_SE_SG_Li256ELb0ELb1ELb1ELb0EEENS1_19SingleTileSchedulerILb0ELb1ELb1ELi128EEEEEEEEEvNT_6ParamsE --------------------------
	.section	.nv.info._ZN7cutlass13device_kernelIN5flash11enable_sm90INS1_16FlashAttnFwdSm90INS1_25CollectiveMainloopFwdSm90ILi2EN4cute5tupleIJNS5_1CILi1EEES8_S8_EEENS6_IJNS7_ILi128EEENS7_ILi96EEENS7_ILi192EEEEEELi192ENS_10bfloat16_tEfNS_4arch4Sm90ELb0ELb1ELb0ELb0ELb1ELb0ELb0ELb1ELb1ELb1ELb1ELb0EEENS1_21CollectiveEpilogueFwdINS6_IJSA_SC_SB_EEES9_SE_SG_Li256ELb0ELb1ELb1ELb0EEENS1_19SingleTileSchedulerILb0ELb1ELb1ELi128EEEEEEEEEvNT_6ParamsE,"",@"SHT_CUDA_INFO"
	.sectionflags	@""
	.align	4


	//----- nvinfo : EIATTR_CUDA_API_VERSION
	.align		4
        /*0000*/ 	.byte	0x04, 0x37
        /*0002*/ 	.short	(.L_102 - .L_101)
.L_101:
        /*0004*/ 	.word	0x00000082


	//----- nvinfo : EIATTR_KPARAM_INFO
	.align		4
.L_102:
        /*0008*/ 	.byte	0x04, 0x17
        /*000a*/ 	.short	(.L_104 - .L_103)
.L_103:
        /*000c*/ 	.word	0x00000000
        /*0010*/ 	.short	0x0000
        /*0012*/ 	.short	0x0000
        /*0014*/ 	.byte	0x00, 0xf0, 0x01, 0x28


	//----- nvinfo : EIATTR_SPARSE_MMA_MASK
	.align		4
.L_104:
        /*0018*/ 	.byte	0x03, 0x50
        /*001a*/ 	.short	0x0000


	//----- nvinfo : EIATTR_MAXREG_COUNT
	.align		4
        /*001c*/ 	.byte	0x03, 0x1b
        /*001e*/ 	.short	0x00a8


	//----- nvinfo : EIATTR_MERCURY_ISA_VERSION
	.align		4
        /*0020*/ 	.byte	0x03, 0x5f
        /*0022*/ 	.short	0x0101


	//----- nvinfo : EIATTR_VRC_CTA_INIT_COUNT
	.align		4
        /*0024*/ 	.byte	0x02, 0x4a
	.zero		1
	.zero		1


	//----- nvinfo : EIATTR_EXIT_INSTR_OFFSETS
	.align		4
        /*0028*/ 	.byte	0x04, 0x1c
        /*002a*/ 	.short	(.L_106 - .L_105)


	//   ....[0]....
.L_105:
        /*002c*/ 	.word	0x00000010


	//----- nvinfo : EIATTR_MAX_THREADS
	.align		4
.L_106:
        /*0030*/ 	.byte	0x04, 0x05
        /*0032*/ 	.short	(.L_108 - .L_107)
.L_107:
        /*0034*/ 	.word	0x00000180
        /*0038*/ 	.word	0x00000001
        /*003c*/ 	.word	0x00000001


	//----- nvinfo : EIATTR_CBANK_PARAM_SIZE
	.align		4
.L_108:
        /*0040*/ 	.byte	0x03, 0x19
        /*0042*/ 	.short	0x0a00


	//----- nvinfo : EIATTR_PARAM_CBANK
	.align		4
        /*0044*/ 	.byte	0x04, 0x0a
        /*0046*/ 	.short	(.L_110 - .L_109)
	.align		4
.L_109:
        /*0048*/ 	.word	index@(.nv.constant0._ZN7cutlass13device_kernelIN5flash11enable_sm90INS1_16FlashAttnFwdSm90INS1_25CollectiveMainloopFwdSm90ILi2EN4cute5tupleIJNS5_1CILi1EEES8_S8_EEENS6_IJNS7_ILi128EEENS7_ILi96EEENS7_ILi192EEEEEELi192ENS_10bfloat16_tEfNS_4arch4Sm90ELb0ELb1ELb0ELb0ELb1ELb0ELb0ELb1ELb1ELb1ELb1ELb0EEENS1_21CollectiveEpilogueFwdINS6_IJSA_SC_SB_EEES9_SE_SG_Li256ELb0ELb1ELb1ELb0EEENS1_19SingleTileSchedulerILb0ELb1ELb1ELi128EEEEEEEEEvNT_6ParamsE)
        /*004c*/ 	.short	0x0380
        /*004e*/ 	.short	0x0a00


	//----- nvinfo : EIATTR_SW_WAR
	.align		4
.L_110:
        /*0050*/ 	.byte	0x04, 0x36
        /*0052*/ 	.short	(.L_112 - .L_111)
.L_111:
        /*0054*/ 	.word	0x00000008
.L_112:


//--------------------- .nv.info._ZN7cutlass13device_kernelIN5flash11enable_sm90INS1_16FlashAttnFwdSm90INS1_25CollectiveMainloopFwdSm90ILi2EN4cute5tupleIJNS5_1CILi1EEES8_S8_EEENS6_IJNS7_ILi128EEENS7_ILi96EEENS7_ILi192EEEEEELi192ENS_10bfloat16_tEfNS_4arch4Sm90ELb0ELb1ELb0ELb1ELb1ELb0ELb0ELb1ELb1ELb1ELb1ELb0EEENS1_21CollectiveEpilogueFwdINS6_IJSA_SC_SB_EEES9_SE_SG_Li256ELb1ELb1ELb1ELb0EEENS1_36VarlenDynamicPersistentTileSchedulerILi128ELi96ELi256ELi128ELb1ELb1ELb1ELb1ELb0ELb1EEEEEEEEEvNT_6ParamsE --------------------------
	.section	.nv.info._ZN7cutlass13device_kernelIN5flash11enable_sm90INS1_16FlashAttnFwdSm90INS1_25CollectiveMainloopFwdSm90ILi2EN4cute5tupleIJNS5_1CILi1EEES8_S8_EEENS6_IJNS7_ILi128EEENS7_ILi96EEENS7_ILi192EEEEEELi192ENS_10bfloat16_tEfNS_4arch4Sm90ELb0ELb1ELb0ELb1ELb1ELb0ELb0ELb1ELb1ELb1ELb1ELb0EEENS1_21CollectiveEpilogueFwdINS6_IJSA_SC_SB_EEES9_SE_SG_Li256ELb1ELb1ELb1ELb0EEENS1_36VarlenDynamicPersistentTileSchedulerILi128ELi96ELi256ELi128ELb1ELb1ELb1ELb1ELb0ELb1EEEEEEEEEvNT_6ParamsE,"",@"SHT_CUDA_INFO"
	.sectionflags	@""
	.align	4


	//----- nvinfo : EIATTR_CUDA_API_VERSION
	.align		4
        /*0000*/ 	.byte	0x04, 0x37
        /*0002*/ 	.short	(.L_114 - .L_113)
.L_113:
        /*0004*/ 	.word	0x00000082


	//----- nvinfo : EIATTR_KPARAM_INFO
	.align		4
.L_114:
        /*0008*/ 	.byte	0x04, 0x17
        /*000a*/ 	.short	(.L_116 - .L_115)
.L_115:
        /*000c*/ 	.word	0x00000000
        /*0010*/ 	.short	0x0000
        /*0012*/ 	.short	0x0000
        /*0014*/ 	.byte	0x00, 0xf0, 0x01, 0x2a


	//----- nvinfo : EIATTR_SPARSE_MMA_MASK
	.align		4
.L_116:
        /*0018*/ 	.byte	0x03, 0x50
        /*001a*/ 	.short	0x0000


	//----- nvinfo : EIATTR_MAXREG_COUNT
	.align		4
        /*001c*/ 	.byte	0x03, 0x1b
        /*001e*/ 	.short	0x00a8


	//----- nvinfo : EIATTR_MERCURY_ISA_VERSION
	.align		4
        /*0020*/ 	.byte	0x03, 0x5f
        /*0022*/ 	.short	0x0101


	//----- nvinfo : EIATTR_VRC_CTA_INIT_COUNT
	.align		4
        /*0024*/ 	.byte	0x02, 0x4a
	.zero		1
	.zero		1


	//----- nvinfo : EIATTR_EXIT_INSTR_OFFSETS
	.align		4
        /*0028*/ 	.byte	0x04, 0x1c
        /*002a*/ 	.short	(.L_118 - .L_117)


	//   ....[0]....
.L_117:
        /*002c*/ 	.word	0x00000010


	//----- nvinfo : EIATTR_MAX_THREADS
	.align		4
.L_118:
        /*0030*/ 	.byte	0x04, 0x05
        /*0032*/ 	.short	(.L_120 - .L_119)
.L_119:
        /*0034*/ 	.word	0x00000180
        /*0038*/ 	.word	0x00000001
        /*003c*/ 	.word	0x00000001


	//----- nvinfo : EIATTR_CBANK_PARAM_SIZE
	.align		4
.L_120:
        /*0040*/ 	.byte	0x03, 0x19
        /*0042*/ 	.short	0x0a80


	//----- nvinfo : EIATTR_PARAM_CBANK
	.align		4
        /*0044*/ 	.byte	0x04, 0x0a
        /*0046*/ 	.short	(.L_122 - .L_121)
	.align		4
.L_121:
        /*0048*/ 	.word	index@(.nv.constant0._ZN7cutlass13device_kernelIN5flash11enable_sm90INS1_16FlashAttnFwdSm90INS1_25CollectiveMainloopFwdSm90ILi2EN4cute5tupleIJNS5_1CILi1EEES8_S8_EEENS6_IJNS7_ILi128EEENS7_ILi96EEENS7_ILi192EEEEEELi192ENS_10bfloat16_tEfNS_4arch4Sm90ELb0ELb1ELb0ELb1ELb1ELb0ELb0ELb1ELb1ELb1ELb1ELb0EEENS1_21CollectiveEpilogueFwdINS6_IJSA_SC_SB_EEES9_SE_SG_Li256ELb1ELb1ELb1ELb0EEENS1_36VarlenDynamicPersistentTileSchedulerILi128ELi96ELi256ELi128ELb1ELb1ELb1ELb1ELb0ELb1EEEEEEEEEvNT_6ParamsE)
        /*004c*/ 	.short	0x0380
        /*004e*/ 	.short	0x0a80


	//----- nvinfo : EIATTR_SW_WAR
	.align		4
.L_122:
        /*0050*/ 	.byte	0x04, 0x36
        /*0052*/ 	.short	(.L_124 - .L_123)
.L_123:
        /*0054*/ 	.word	0x00000008
.L_124:


//--------------------- .nv.info._ZN7cutlass13device_kernelIN5flash11enable_sm90INS1_16FlashAttnFwdSm90INS1_25CollectiveMainloopFwdSm90ILi2EN4cute5tupleIJNS5_1CILi1EEES8_S8_EEENS6_IJNS7_ILi128EEENS7_ILi96EEENS7_ILi192EEEEEELi192ENS_10bfloat16_tEfNS_4arch4Sm90ELb0ELb1ELb0ELb1ELb1ELb1ELb0ELb1ELb1ELb1ELb1ELb0EEENS1_21CollectiveEpilogueFwdINS6_IJSA_SC_SB_EEES9_SE_SG_Li256ELb1ELb1ELb1ELb0EEENS1_36VarlenDynamicPersistentTileSchedulerILi128ELi96ELi256ELi128ELb1ELb1ELb1ELb1ELb0ELb1EEEEEEEEEvNT_6ParamsE --------------------------
	.section	.nv.info._ZN7cutlass13device_kernelIN5flash11enable_sm90INS1_16FlashAttnFwdSm90INS1_25CollectiveMainloopFwdSm90ILi2EN4cute5tupleIJNS5_1CILi1EEES8_S8_EEENS6_IJNS7_ILi128EEENS7_ILi96EEENS7_ILi192EEEEEELi192ENS_10bfloat16_tEfNS_4arch4Sm90ELb0ELb1ELb0ELb1ELb1ELb1ELb0ELb1ELb1ELb1ELb1ELb0EEENS1_21CollectiveEpilogueFwdINS6_IJSA_SC_SB_EEES9_SE_SG_Li256ELb1ELb1ELb1ELb0EEENS1_36VarlenDynamicPersistentTileSchedulerILi128ELi96ELi256ELi128ELb1ELb1ELb1ELb1ELb0ELb1EEEEEEEEEvNT_6ParamsE,"",@"SHT_CUDA_INFO"
	.sectionflags	@""
	.align	4


	//----- nvinfo : EIATTR_CUDA_API_VERSION
	.align		4
        /*0000*/ 	.byte	0x04, 0x37
        /*0002*/ 	.short	(.L_126 - .L_125)
.L_125:
        /*0004*/ 	.word	0x00000082


	//----- nvinfo : EIATTR_KPARAM_INFO
	.align		4
.L_126:
        /*0008*/ 	.byte	0x04, 0x17
        /*000a*/ 	.short	(.L_128 - .L_127)
.L_127:
        /*000c*/ 	.word	0x00000000
        /*0010*/ 	.short	0x0000
        /*0012*/ 	.short	0x0000
        /*0014*/ 	.byte	0x00, 0xf0, 0x01, 0x2a


	//----- nvinfo : EIATTR_SPARSE_MMA_MASK
	.align		4
.L_128:
        /*0018*/ 	.byte	0x03, 0x50
        /*001a*/ 	.short	0x0000


	//----- nvinfo : EIATTR_MAXREG_COUNT
	.align		4
        /*001c*/ 	.byte	0x03, 0x1b
        /*001e*/ 	.short	0x00a8


	//----- nvinfo : EIATTR_MERCURY_ISA_VERSION
	.align		4
        /*0020*/ 	.byte	0x03, 0x5f
        /*0022*/ 	.short	0x0101


	//----- nvinfo : EIATTR_VRC_CTA_INIT_COUNT
	.align		4
        /*0024*/ 	.byte	0x02, 0x4a
	.zero		1
	.zero		1


	//----- nvinfo : EIATTR_EXIT_INSTR_OFFSETS
	.align		4
        /*0028*/ 	.byte	0x04, 0x1c
        /*002a*/ 	.short	(.L_130 - .L_129)


	//   ....[0]....
.L_129:
        /*002c*/ 	.word	0x00000010


	//----- nvinfo : EIATTR_MAX_THREADS
	.align		4
.L_130:
        /*0030*/ 	.byte	0x04, 0x05
        /*0032*/ 	.short	(.L_132 - .L_131)
.L_131:
        /*0034*/ 	.word	0x00000180
        /*0038*/ 	.word	0x00000001
        /*003c*/ 	.word	0x00000001


	//----- nvinfo : EIATTR_CBANK_PARAM_SIZE
	.align		4
.L_132:
        /*0040*/ 	.byte	0x03, 0x19
        /*0042*/ 	.short	0x0a80


	//----- nvinfo : EIATTR_PARAM_CBANK
	.align		4
        /*0044*/ 	.byte	0x04, 0x0a
        /*0046*/ 	.short	(.L_134 - .L_133)
	.align		4
.L_133:
        /*0048*/ 	.word	index@(.nv.constant0._ZN7cutlass13device_kernelIN5flash11enable_sm90INS1_16FlashAttnFwdSm90INS1_25CollectiveMainloopFwdSm90ILi2EN4cute5tupleIJNS5_1CILi1EEES8_S8_EEENS6_IJNS7_ILi128EEENS7_ILi96EEENS7_ILi192EEEEEELi192ENS_10bfloat16_tEfNS_4arch4Sm90ELb0ELb1ELb0ELb1ELb1ELb1ELb0ELb1ELb1ELb1ELb1ELb0EEENS1_21CollectiveEpilogueFwdINS6_IJSA_SC_SB_EEES9_SE_SG_Li256ELb1ELb1ELb1ELb0EEENS1_36VarlenDynamicPersistentTileSchedulerILi128ELi96ELi256ELi128ELb1ELb1ELb1ELb1ELb0ELb1EEEEEEEEEvNT_6ParamsE)
        /*004c*/ 	.short	0x0380
        /*004e*/ 	.short	0x0a80


	//----- nvinfo : EIATTR_SW_WAR
	.align		4
.L_134:
        /*0050*/ 	.byte	0x04, 0x36
        /*0052*/ 	.short	(.L_136 - .L_135)
.L_135:
        /*0054*/ 	.word	0x00000008
.L_136:


//--------------------- .nv.info._ZN7cutlass13device_kernelIN5flash11enable_sm90INS1_16FlashAttnFwdSm90INS1_25CollectiveMainloopFwdSm90ILi2EN4cute5tupleIJNS5_1CILi1EEES8_S8_EEENS6_IJNS7_ILi128EEENS7_ILi96EEENS7_ILi192EEEEEELi192ENS_10bfloat16_tEfNS_4arch4Sm90ELb1ELb0ELb0ELb0ELb1ELb0ELb0ELb1ELb1ELb1ELb1ELb0EEENS1_21CollectiveEpilogueFwdINS6_IJSA_SC_SB_EEES9_SE_SG_Li256ELb0ELb1ELb1ELb0EEENS1_19SingleTileSchedulerILb0ELb1ELb1ELi128EEEEEEEEEvNT_6ParamsE --------------------------
	.section	.nv.info._ZN7cutlass13device_kernelIN5flash11enable_sm90INS1_16FlashAttnFwdSm90INS1_25CollectiveMainloopFwdSm90ILi2EN4cute5tupleIJNS5_1CILi1EEES8_S8_EEENS6_IJNS7_ILi128EEENS7_ILi96EEENS7_ILi192EEEEEELi192ENS_10bfloat16_tEfNS_4arch4Sm90ELb1ELb0ELb0ELb0ELb1ELb0ELb0ELb1ELb1ELb1ELb1ELb0EEENS1_21CollectiveEpilogueFwdINS6_IJSA_SC_SB_EEES9_SE_SG_Li256ELb0ELb1ELb1ELb0EEENS1_19SingleTileSchedulerILb0ELb1ELb1ELi128EEEEEEEEEvNT_6ParamsE,"",@"SHT_CUDA_INFO"
	.sectionflags	@""
	.align	4


	//----- nvinfo : EIATTR_CUDA_API_VERSION
	.align		4
        /*0000*/ 	.byte	0x04, 0x37
        /*0002*/ 	.short	(.L_138 - .L_137)
.L_137:
        /*0004*/ 	.word	0x00000082


	//----- nvinfo : EIATTR_KPARAM_INFO
	.align		4
.L_138:
        /*0008*/ 	.byte	0x04, 0x17
        /*000a*/ 	.short	(.L_140 - .L_139)
.L_139:
        /*000c*/ 	.word	0x00000000
        /*0010*/ 	.short	0x0000
        /*0012*/ 	.short	0x0000
        /*0014*/ 	.byte	0x00, 0xf0, 0x01, 0x28


	//----- nvinfo : EIATTR_SPARSE_MMA_MASK
	.align		4
.L_140:
        /*0018*/ 	.byte	0x03, 0x50
        /*001a*/ 	.short	0x0000


	//----- nvinfo : EIATTR_MAXREG_COUNT
	.align		4
        /*001c*/ 	.byte	0x03, 0x1b
        /*001e*/ 	.short	0x00a8


	//----- nvinfo : EIATTR_MERCURY_ISA_VERSION
	.align		4
        /*0020*/ 	.byte	0x03, 0x5f
        /*0022*/ 	.short	0x0101


	//----- nvinfo : EIATTR_VRC_CTA_INIT_COUNT
	.align		4
        /*0024*/ 	.byte	0x02, 0x4a
	.zero		1
	.zero		1


	//----- nvinfo : EIATTR_EXIT_INSTR_OFFSETS
	.align		4
        /*0028*/ 	.byte	0x04, 0x1c
        /*002a*/ 	.short	(.L_142 - .L_141)


	//   ....[0]....
.L_141:
        /*002c*/ 	.word	0x00000010


	//----- nvinfo : EIATTR_MAX_THREADS
	.align		4
.L_142:
        /*0030*/ 	.byte	0x04, 0x05
        /*0032*/ 	.short	(.L_144 - .L_143)
.L_143:
        /*0034*/ 	.word	0x00000180
        /*0038*/ 	.word	0x00000001
        /*003c*/ 	.word	0x00000001


	//----- nvinfo : EIATTR_CBANK_PARAM_SIZE
	.align		4
.L_144:
        /*0040*/ 	.byte	0x03, 0x19
        /*0042*/ 	.short	0x0a00


	//----- nvinfo : EIATTR_PARAM_CBANK
	.align		4
        /*0044*/ 	.byte	0x04, 0x0a
        /*0046*/ 	.short	(.L_146 - .L_145)
	.align		4
.L_145:
        /*0048*/ 	.word	index@(.nv.constant0._ZN7cutlass13device_kernelIN5flash11enable_sm90INS1_16FlashAttnFwdSm90INS1_25CollectiveMainloopFwdSm90ILi2EN4cute5tupleIJNS5_1CILi1EEES8_S8_EEENS6_IJNS7_ILi128EEENS7_ILi96EEENS7_ILi192EEEEEELi192ENS_10bfloat16_tEfNS_4arch4Sm90ELb1ELb0ELb0ELb0ELb1ELb0ELb0ELb1ELb1ELb1ELb1ELb0EEENS1_21CollectiveEpilogueFwdINS6_IJSA_SC_SB_EEES9_SE_SG_Li256ELb0ELb1ELb1ELb0EEENS1_19SingleTileSchedulerILb0ELb1ELb1ELi128EEEEEEEEEvNT_6ParamsE)
        /*004c*/ 	.short	0x0380
        /*004e*/ 	.short	0x0a00


	//----- nvinfo : EIATTR_SW_WAR
	.align		4
.L_146:
        /*0050*/ 	.byte	0x04, 0x36
        /*0052*/ 	.short	(.L_148 - .L_147)
.L_147:
        /*0054*/ 	.word	0x00000008
.L_148:


//--------------------- .nv.info._ZN7cutlass13device_kernelIN5flash11enable_sm90INS1_16FlashAttnFwdSm90INS1_25CollectiveMainloopFwdSm90ILi2EN4cute5tupleIJNS5_1CILi1EEES8_S8_EEENS6_IJNS7_ILi128EEENS7_ILi96EEENS7_ILi192EEEEEELi192ENS_10bfloat16_tEfNS_4arch4Sm90ELb1ELb0ELb0ELb1ELb1ELb0ELb0ELb1ELb1ELb1ELb1ELb0EEENS1_21CollectiveEpilogueFwdINS6_IJSA_SC_SB_EEES9_SE_SG_Li256ELb1ELb1ELb1ELb0EEENS1_36VarlenDynamicPersistentTileSchedulerILi128ELi96ELi256ELi128ELb1ELb1ELb1ELb1ELb1ELb1EEEEEEEEEvNT_6ParamsE --------------------------
	.section	.nv.info._ZN7cutlass13device_kernelIN5flash11enable_sm90INS1_16FlashAttnFwdSm90INS1_25CollectiveMainloopFwdSm90ILi2EN4cute5tupleIJNS5_1CILi1EEES8_S8_EEENS6_IJNS7_ILi128EEENS7_ILi96EEENS7_ILi192EEEEEELi192ENS_10bfloat16_tEfNS_4arch4Sm90ELb1ELb0ELb0ELb1ELb1ELb0ELb0ELb1ELb1ELb1ELb1ELb0EEENS1_21CollectiveEpilogueFwdINS6_IJSA_SC_SB_EEES9_SE_SG_Li256ELb1ELb1ELb1ELb0EEENS1_36VarlenDynamicPersistentTileSchedulerILi128ELi96ELi256ELi128ELb1ELb1ELb1ELb1ELb1ELb1EEEEEEEEEvNT_6ParamsE,"",@"SHT_CUDA_INFO"
	.sectionflags	@""
	.align	4


	//----- nvinfo : EIATTR_CUDA_API_VERSION
	.align		4
        /*0000*/ 	.byte	0x04, 0x37
        /*0002*/ 	.short	(.L_150 - .L_149)
.L_149:
        /*0004*/ 	.word	0x00000082


	//----- nvinfo : EIATTR_KPARAM_INFO
	.align		4
.L_150:
        /*0008*/ 	.byte	0x04, 0x17
        /*000a*/ 	.short	(.L_152 - .L_151)
.L_151:
        /*000c*/ 	.word	0x00000000
        /*0010*/ 	.short	0x0000
        /*0012*/ 	.short	0x0000
        /*0014*/ 	.byte	0x00, 0xf0, 0x01, 0x2a


	//----- nvinfo : EIATTR_SPARSE_MMA_MASK
	.align		4
.L_152:
        /*0018*/ 	.byte	0x03, 0x50
        /*001a*/ 	.short	0x0000


	//----- nvinfo : EIATTR_MAXREG_COUNT
	.align		4
        /*001c*/ 	.byte	0x03, 0x1b
        /*001e*/ 	.short	0x00a8


	//----- nvinfo : EIATTR_MERCURY_ISA_VERSION
	.align		4
        /*0020*/ 	.byte	0x03, 0x5f
        /*0022*/ 	.short	0x0101


	//----- nvinfo : EIATTR_VRC_CTA_INIT_COUNT
	.align		4
        /*0024*/ 	.byte	0x02, 0x4a
	.zero		1
	.zero		1


	//----- nvinfo : EIATTR_EXIT_INSTR_OFFSETS
	.align		4
        /*0028*/ 	.byte	0x04, 0x1c
        /*002a*/ 	.short	(.L_154 - .L_153)


	//   ....[0]....
.L_153:
        /*002c*/ 	.word	0x00000010


	//----- nvinfo : EIATTR_MAX_THREADS
	.align		4
.L_154:
        /*0030*/ 	.byte	0x04, 0x05
        /*0032*/ 	.short	(.L_156 - .L_155)
.L_155:
        /*0034*/ 	.word	0x00000180
        /*0038*/ 	.word	0x00000001
        /*003c*/ 	.word	0x00000001


	//----- nvinfo : EIATTR_CBANK_PARAM_SIZE
	.align		4
.L_156:
        /*0040*/ 	.byte	0x03, 0x19
        /*0042*/ 	.short	0x0a80


	//----- nvinfo : EIATTR_PARAM_CBANK
	.align		4
        /*0044*/ 	.byte	0x04, 0x0a
        /*0046*/ 	.short	(.L_158 - .L_157)
	.align		4
.L_157:
        /*0048*/ 	.word	index@(.nv.constant0._ZN7cutlass13device_kernelIN5flash11enable_sm90INS1_16FlashAttnFwdSm90INS1_25CollectiveMainloopFwdSm90ILi2EN4cute5tupleIJNS5_1CILi1EEES8_S8_EEENS6_IJNS7_ILi128EEENS7_ILi96EEENS7_ILi192EEEEEELi192ENS_10bfloat16_tEfNS_4arch4Sm90ELb1ELb0ELb0ELb1ELb1ELb0ELb0ELb1ELb1ELb1ELb1ELb0EEENS1_21CollectiveEpilogueFwdINS6_IJSA_SC_SB_EEES9_SE_SG_Li256ELb1ELb1ELb1ELb0EEENS1_36VarlenDynamicPersistentTileSchedulerILi128ELi96ELi256ELi128ELb1ELb1ELb1ELb1ELb1ELb1EEEEEEEEEvNT_6ParamsE)
        /*004c*/ 	.short	0x0380
        /*004e*/ 	.short	0x0a80


	//----- nvinfo : EIATTR_SW_WAR
	.align		4
.L_158:
        /*0050*/ 	.byte	0x04, 0x36
        /*0052*/ 	.short	(.L_160 - .L_159)
.L_159:
        /*0054*/ 	.word	0x00000008
.L_160:


//--------------------- .nv.info._ZN7cutlass13device_kernelIN5flash11enable_sm90INS1_16FlashAttnFwdSm90INS1_25CollectiveMainloopFwdSm90ILi2EN4cute5tupleIJNS5_1CILi1EEES8_S8_EEENS6_IJNS7_ILi128EEENS7_ILi96EEENS7_ILi192EEEEEELi192ENS_10bfloat16_tEfNS_4arch4Sm90ELb1ELb0ELb0ELb1ELb1ELb1ELb0ELb1ELb1ELb1ELb1ELb0EEENS1_21CollectiveEpilogueFwdINS6_IJSA_SC_SB_EEES9_SE_SG_Li256ELb1ELb1ELb1ELb0EEENS1_36VarlenDynamicPersistentTileSchedulerILi128ELi96ELi256ELi128ELb1ELb1ELb1ELb1ELb1ELb1EEEEEEEEEvNT_6ParamsE --------------------------
	.section	.nv.info._ZN7cutlass13device_kernelIN5flash11enable_sm90INS1_16FlashAttnFwdSm90INS1_25CollectiveMainloopFwdSm90ILi2EN4cute5tupleIJNS5_1CILi1EEES8_S8_EEENS6_IJNS7_ILi128EEENS7_ILi96EEENS7_ILi192EEEEEELi192ENS_10bfloat16_tEfNS_4arch4Sm90ELb1ELb0ELb0ELb1ELb1ELb1ELb0ELb1ELb1ELb1ELb1ELb0EEENS1_21CollectiveEpilogueFwdINS6_IJSA_SC_SB_EEES9_SE_SG_Li256ELb1ELb1ELb1ELb0EEENS1_36VarlenDynamicPersistentTileSchedulerILi128ELi96ELi256ELi128ELb1ELb1ELb1ELb1ELb1ELb1EEEEEEEEEvNT_6ParamsE,"",@"SHT_CUDA_INFO"
	.sectionflags	@""
	.align	4


	//----- nvinfo : EIATTR_CUDA_API_VERSION
	.align		4
        /*0000*/ 	.byte	0x04, 0x37
        /*0002*/ 	.short	(.L_162 - .L_161)
.L_161:
        /*0004*/ 	.word	0x00000082


	//----- nvinfo : EIATTR_KPARAM_INFO
	.align		4
.L_162:
        /*0008*/ 	.byte	0x04, 0x17
        /*000a*/ 	.short	(.L_164 - .L_163)
.L_163:
        /*000c*/ 	.word	0x00000000
        /*0010*/ 	.short	0x0000
        /*0012*/ 	.short	0x0000
        /*0014*/ 	.byte	0x00, 0xf0, 0x01, 0x2a


	//----- nvinfo : EIATTR_SPARSE_MMA_MASK
	.align		4
.L_164:
        /*0018*/ 	.byte	0x03, 0x50
        /*001a*/ 	.short	0x0000


	//----- nvinfo : EIATTR_MAXREG_COUNT
	.align		4
        /*001c*/ 	.byte	0x03, 0x1b
        /*001e*/ 	.short	0x00a8


	//----- nvinfo : EIATTR_MERCURY_ISA_VERSION
	.align		4
        /*0020*/ 	.byte	0x03, 0x5f
        /*0022*/ 	.short	0x0101


	//----- nvinfo : EIATTR_VRC_CTA_INIT_COUNT
	.align		4
        /*0024*/ 	.byte	0x02, 0x4a
	.zero		1
	.zero		1


	//----- nvinfo : EIATTR_EXIT_INSTR_OFFSETS
	.align		4
        /*0028*/ 	.byte	0x04, 0x1c
        /*002a*/ 	.short	(.L_166 - .L_165)


	//   ....[0]....
.L_165:
        /*002c*/ 	.word	0x00000010


	//----- nvinfo : EIATTR_MAX_THREADS
	.align		4
.L_166:
        /*0030*/ 	.byte	0x04, 0x05
        /*0032*/ 	.short	(.L_168 - .L_167)
.L_167:
        /*0034*/ 	.word	0x00000180
        /*0038*/ 	.word	0x00000001
        /*003c*/ 	.word	0x00000001


	//----- nvinfo : EIATTR_CBANK_PARAM_SIZE
	.align		4
.L_168:
        /*0040*/ 	.byte	0x03, 0x19
        /*0042*/ 	.short	0x0a80


	//----- nvinfo : EIATTR_PARAM_CBANK
	.align		4
        /*0044*/ 	.byte	0x04, 0x0a
        /*0046*/ 	.short	(.L_170 - .L_169)
	.align		4
.L_169:
        /*0048*/ 	.word	index@(.nv.constant0._ZN7cutlass13device_kernelIN5flash11enable_sm90INS1_16FlashAttnFwdSm90INS1_25CollectiveMainloopFwdSm90ILi2EN4cute5tupleIJNS5_1CILi1EEES8_S8_EEENS6_IJNS7_ILi128EEENS7_ILi96EEENS7_ILi192EEEEEELi192ENS_10bfloat16_tEfNS_4arch4Sm90ELb1ELb0ELb0ELb1ELb1ELb1ELb0ELb1ELb1ELb1ELb1ELb0EEENS1_21CollectiveEpilogueFwdINS6_IJSA_SC_SB_EEES9_SE_SG_Li256ELb1ELb1ELb1ELb0EEENS1_36VarlenDynamicPersistentTileSchedulerILi128ELi96ELi256ELi128ELb1ELb1ELb1ELb1ELb1ELb1EEEEEEEEEvNT_6ParamsE)
        /*004c*/ 	.short	0x0380
        /*004e*/ 	.short	0x0a80


	//----- nvinfo : EIATTR_SW_WAR
	.align		4
.L_170:
        /*0050*/ 	.byte	0x04, 0x36
        /*0052*/ 	.short	(.L_172 - .L_171)
.L_171:
        /*0054*/ 	.word	0x00000008
.L_172:


//--------------------- .nv.callgraph             --------------------------
	.section	.nv.callgraph,"",@"SHT_CUDA_CALLGRAPH"
	.align	4
	.sectionentsize	8
	.align		4
        /*0000*/ 	.word	0x00000000
	.align		4
        /*0004*/ 	.word	0xffffffff
	.align		4
        /*0008*/ 	.word	0x00000000
	.align		4
        /*000c*/ 	.word	0xfffffffe
	.align		4
        /*0010*/ 	.word	0x00000000
	.align		4
        /*0014*/ 	.word	0xfffffffd
	.align		4
        /*0018*/ 	.word	0x00000000
	.align		4
        /*001c*/ 	.word	0xfffffffc


//--------------------- .nv.constant4             --------------------------
	.section	.nv.constant4,"a",@progbits
	.align	8
	.align		8
.nv.constant4:
        /*0000*/ 	.dword	_ZN78_INTERNAL_4d69fd5c_42_flash_fwd_hdim192_bf16_paged_split_sm90_cu_49158569_34614cuda3std3__45__cpo5beginE
	.align		8
        /*0008*/ 	.dword	_ZN78_INTERNAL_4d69fd5c_42_flash_fwd_hdim192_bf16_paged_split_sm90_cu_49158569_34614cuda3std3__45__cpo3endE
	.align		8
        /*0010*/ 	.dword	_ZN78_INTERNAL_4d69fd5c_42_flash_fwd_hdim192_bf16_paged_split_sm90_cu_49158569_34614cuda3std3__45__cpo6cbeginE
	.align		8
        /*0018*/ 	.dword	_ZN78_INTERNAL_4d69fd5c_42_flash_fwd_hdim192_bf16_paged_split_sm90_cu_49158569_34614cuda3std3__45__cpo4cendE
	.align		8
        /*0020*/ 	.dword	_ZN78_INTERNAL_4d69fd5c_42_flash_fwd_hdim192_bf16_paged_split_sm90_cu_49158569_34614cuda3std3__480_GLOBAL__N__4d69fd5c_42_flash_fwd_hdim192_bf16_paged_split_sm90_cu_49158569_34616ignoreE
	.align		8
        /*0028*/ 	.dword	_ZN78_INTERNAL_4d69fd5c_42_flash_fwd_hdim192_bf16_paged_split_sm90_cu_49158569_34614cuda3std3__419piecewise_constructE
	.align		8
        /*0030*/ 	.dword	_ZN78_INTERNAL_4d69fd5c_42_flash_fwd_hdim192_bf16_paged_split_sm90_cu_49158569_34614cuda3std3__48in_placeE
	.align		8
        /*0038*/ 	.dword	_ZN78_INTERNAL_4d69fd5c_42_flash_fwd_hdim192_bf16_paged_split_sm90_cu_49158569_34614cuda3std6ranges3__45__cpo4swapE
	.align		8
        /*0040*/ 	.dword	_ZN78_INTERNAL_4d69fd5c_42_flash_fwd_hdim192_bf16_paged_split_sm90_cu_49158569_34614cuda3std6ranges3__45__cpo9iter_moveE
	.align		8
        /*0048*/ 	.dword	_ZN78_INTERNAL_4d69fd5c_42_flash_fwd_hdim192_bf16_paged_split_sm90_cu_49158569_34614cute7productE
	.align		8
        /*0050*/ 	.dword	_ZN78_INTERNAL_4d69fd5c_42_flash_fwd_hdim192_bf16_paged_split_sm90_cu_49158569_34614cute1_E


//--------------------- .text._ZN7cutlass13device_kernelIN5flash11enable_sm90INS1_16FlashAttnFwdSm90INS1_25CollectiveMainloopFwdSm90ILi2EN4cute5tupleIJNS5_1CILi1EEES8_S8_EEENS6_IJNS7_ILi128EEENS7_ILi96EEENS7_ILi192EEEEEELi192ENS_10bfloat16_tEfNS_4arch4Sm90ELb0ELb0ELb0ELb0ELb1ELb0ELb0ELb1ELb1ELb1ELb1ELb0EEENS1_21CollectiveEpilogueFwdINS6_IJSA_SC_SB_EEES9_SE_SG_Li256ELb0ELb1ELb1ELb0EEENS1_19SingleTileSchedulerILb0ELb1ELb1ELi128EEEEEEEEEvNT_6ParamsE --------------------------
	.section	.text._ZN7cutlass13device_kernelIN5flash11enable_sm90INS1_16FlashAttnFwdSm90INS1_25CollectiveMainloopFwdSm90ILi2EN4cute5tupleIJNS5_1CILi1EEES8_S8_EEENS6_IJNS7_ILi128EEENS7_ILi96EEENS7_ILi192EEEEEELi192ENS_10bfloat16_tEfNS_4arch4Sm90ELb0ELb0ELb0ELb0ELb1ELb0ELb0ELb1ELb1ELb1ELb1ELb0EEENS1_21CollectiveEpilogueFwdINS6_IJSA_SC_SB_EEES9_SE_SG_Li256ELb0ELb1ELb1ELb0EEENS1_19SingleTileSchedulerILb0ELb1ELb1ELi128EEEEEEEEEvNT_6ParamsE,"ax",@progbits
	.align	128
.text._ZN7cutlass13device_kernelIN5flash11enable_sm90INS1_16FlashAttnFwdSm90INS1_25CollectiveMainloopFwdSm90ILi2EN4cute5tupleIJNS5_1CILi1EEES8_S8_EEENS6_IJNS7_ILi128EEENS7_ILi96EEENS7_ILi192EEEEEELi192ENS_10bfloat16_tEfNS_4arch4Sm90ELb0ELb0ELb0ELb0ELb1ELb0ELb0ELb1ELb1ELb1ELb1ELb0EEENS1_21CollectiveEpilogueFwdINS6_IJSA_SC_SB_EEES9_SE_SG_Li256ELb0ELb1ELb1ELb0EEENS1_19SingleTileSchedulerILb0ELb1ELb1ELi128EEEEEEEEEvNT_6ParamsE:
        .type           _ZN7cutlass13device_kernelIN5flash11enable_sm90INS1_16FlashAttnFwdSm90INS1_25CollectiveMainloopFwdSm90ILi2EN4cute5tupleIJNS5_1CILi1EEES8_S8_EEENS6_IJNS7_ILi128EEENS7_ILi96EEENS7_ILi192EEEEEELi192ENS_10bfloat16_tEfNS_4arch4Sm90ELb0ELb0ELb0ELb0ELb1ELb0ELb0ELb1ELb1ELb1ELb1ELb0EEENS1_21CollectiveEpilogueFwdINS6_IJSA_SC_SB_EEES9_SE_SG_Li256ELb0ELb1ELb1ELb0EEENS1_19SingleTileSchedulerILb0ELb1ELb1ELi128EEEEEEEEEvNT_6ParamsE,@function
        .size           _ZN7cutlass13device_kernelIN5flash11enable_sm90INS1_16FlashAttnFwdSm90INS1_25CollectiveMainloopFwdSm90ILi2EN4cute5tupleIJNS5_1CILi1EEES8_S8_EEENS6_IJNS7_ILi128EEENS7_ILi96EEENS7_ILi192EEEEEELi192ENS_10bfloat16_tEfNS_4arch4Sm90ELb0ELb0ELb0ELb0ELb1ELb0ELb0ELb1ELb1ELb1ELb1ELb0EEENS1_21CollectiveEpilogueFwdINS6_IJSA_SC_SB_EEES9_SE_SG_Li256ELb0ELb1ELb1ELb0EEENS1_19SingleTileSchedulerILb0ELb1ELb1ELi128EEEEEEEEEvNT_6ParamsE,(.L_x_9 - _ZN7cutlass13device_kernelIN5flash11enable_sm90INS1_16FlashAttnFwdSm90INS1_25CollectiveMainloopFwdSm90ILi2EN4cute5tupleIJNS5_1CILi1EEES8_S8_EEENS6_IJNS7_ILi128EEENS7_ILi96EEENS7_ILi192EEEEEELi192ENS_10bfloat16_tEfNS_4arch4Sm90ELb0ELb0ELb0ELb0ELb1ELb0ELb0ELb1ELb1ELb1ELb1ELb0EEENS1_21CollectiveEpilogueFwdINS6_IJSA_SC_SB_EEES9_SE_SG_Li256ELb0ELb1ELb1ELb0EEENS1_19SingleTileSchedulerILb0ELb1ELb1ELi128EEEEEEEEEvNT_6ParamsE)
        .other          _ZN7cutlass13device_kernelIN5flash11enable_sm90INS1_16FlashAttnFwdSm90INS1_25CollectiveMainloopFwdSm90ILi2EN4cute5tupleIJNS5_1CILi1EEES8_S8_EEENS6_IJNS7_ILi128EEENS7_ILi96EEENS7_ILi192EEEEEELi192ENS_10bfloat16_tEfNS_4arch4Sm90ELb0ELb0ELb0ELb0ELb1ELb0ELb0ELb1ELb1ELb1ELb1ELb0EEENS1_21CollectiveEpilogueFwdINS6_IJSA_SC_SB_EEES9_SE_SG_Li256ELb0ELb1ELb1ELb0EEENS1_19SingleTileSchedulerILb0ELb1ELb1ELi128EEEEEEEEEvNT_6ParamsE,@"STO_CUDA_ENTRY STV_DEFAULT"
_ZN7cutlass13device_kernelIN5flash11enable_sm90INS1_16FlashAttnFwdSm90INS1_25CollectiveMainloopFwdSm90ILi2EN4cute5tupleIJNS5_1CILi1EEES8_S8_EEENS6_IJNS7_ILi128EEENS7_ILi96EEENS7_ILi192EEEEEELi192ENS_10bfloat16_tEfNS_4arch4Sm90ELb0ELb0ELb0ELb0ELb1ELb0ELb0ELb1ELb1ELb1ELb1ELb0EEENS1_21CollectiveEpilogueFwdINS6_IJSA_SC_SB_EEES9_SE_SG_Li256ELb0ELb1ELb1ELb0EEENS1_19SingleTileSchedulerILb0ELb1ELb1ELi128EEEEEEEEEvNT_6ParamsE:
[----:B------:R-:W-:Y:S01]  /*0000*/  LDC R1, c[0x0][0x37c] ;  /* 0x0000df00ff017b82 */ /* 0x000fe20000000800 */
[----:B------:R-:W-:Y:S05]  /*0010*/  EXIT ;  /* 0x000000000000794d */ /* 0x000fea0003800000 */
.L_x_0:
[----:B------:R-:W-:-:S00]  /*0020*/  BRA `(.L_x_0) ;  /* 0xfffffffc00fc7947 */ /* 0x000fc0000383ffff */
[----:B------:R-:W-:-:S00]  /*0030*/  NOP ;  /* 0x0000000000007918 */ /* 0x000fc00000000000 */
        /* <DEDUP_REMOVED lines=12> */
.L_x_9:


//--------------------- .text._ZN7cutlass13device_kernelIN5flash11enable_sm90INS1_16FlashAttnFwdSm90INS1_25CollectiveMainloopFwdSm90ILi2EN4cute5tupleIJNS5_1CILi1EEES8_S8_EEENS6_IJNS7_ILi128EEENS7_ILi96EEENS7_ILi192EEEEEELi192ENS_10bfloat16_tEfNS_4arch4Sm90ELb0ELb0ELb0ELb1ELb1ELb0ELb0ELb1ELb1ELb1ELb1ELb0EEENS1_21CollectiveEpilogueFwdINS6_IJSA_SC_SB_EEES9_SE_SG_Li256ELb1ELb1ELb1ELb0EEENS1_36VarlenDynamicPersistentTileSchedulerILi128ELi96ELi256ELi128ELb1ELb1ELb1ELb0ELb1ELb1EEEEEEEEEvNT_6ParamsE --------------------------
	.section	.text._ZN7cutlass13device_kernelIN5flash11enable_sm90INS1_16FlashAttnFwdSm90INS1_25CollectiveMainloopFwdSm90ILi2EN4cute5tupleIJNS5_1CILi1EEES8_S8_EEENS6_IJNS7_ILi128EEENS7_ILi96EEENS7_ILi192EEEEEELi192ENS_10bfloat16_tEfNS_4arch4Sm90ELb0ELb0ELb0ELb1ELb1ELb0ELb0ELb1ELb1ELb1ELb1ELb0EEENS1_21CollectiveEpilogueFwdINS6_IJSA_SC_SB_EEES9_SE_SG_Li256ELb1ELb1ELb1ELb0EEENS1_36VarlenDynamicPersistentTileSchedulerILi128ELi96ELi256ELi128ELb1ELb1ELb1ELb0ELb1ELb1EEEEEEEEEvNT_6ParamsE,"ax",@progbits
	.align	128
.text._ZN7cutlass13device_kernelIN5flash11enable_sm90INS1_16FlashAttnFwdSm90INS1_25CollectiveMainloopFwdSm90ILi2EN4cute5tupleIJNS5_1CILi1EEES8_S8_EEENS6_IJNS7_ILi128EEENS7_ILi96EEENS7_ILi192EEEEEELi192ENS_10bfloat16_tEfNS_4arch4Sm90ELb0ELb0ELb0ELb1ELb1ELb0ELb0ELb1ELb1ELb1ELb1ELb0EEENS1_21CollectiveEpilogueFwdINS6_IJSA_SC_SB_EEES9_SE_SG_Li256ELb1ELb1ELb1ELb0EEENS1_36VarlenDynamicPersistentTileSchedulerILi128ELi96ELi256ELi128ELb1ELb1ELb1ELb0ELb1ELb1EEEEEEEEEvNT_6ParamsE:
        .type           _ZN7cutlass13device_kernelIN5flash11enable_sm90INS1_16FlashAttnFwdSm90INS1_25CollectiveMainloopFwdSm90ILi2EN4cute5tupleIJNS5_1CILi1EEES8_S8_EEENS6_IJNS7_ILi128EEENS7_ILi96EEENS7_ILi192EEEEEELi192ENS_10bfloat16_tEfNS_4arch4Sm90ELb0ELb0ELb0ELb1ELb1ELb0ELb0ELb1ELb1ELb1ELb1ELb0EEENS1_21CollectiveEpilogueFwdINS6_IJSA_SC_SB_EEES9_SE_SG_Li256ELb1ELb1ELb1ELb0EEENS1_36VarlenDynamicPersistentTileSchedulerILi128ELi96ELi256ELi128ELb1ELb1ELb1ELb0ELb1ELb1EEEEEEEEEvNT_6ParamsE,@function
        .size           _ZN7cutlass13device_kernelIN5flash11enable_sm90INS1_16FlashAttnFwdSm90INS1_25CollectiveMainloopFwdSm90ILi2EN4cute5tupleIJNS5_1CILi1EEES8_S8_EEENS6_IJNS7_ILi128EEENS7_ILi96EEENS7_ILi192EEEEEELi192ENS_10bfloat16_tEfNS_4arch4Sm90ELb0ELb0ELb0ELb1ELb1ELb0ELb0ELb1ELb1ELb1ELb1ELb0EEENS1_21CollectiveEpilogueFwdINS6_IJSA_SC_SB_EEES9_SE_SG_Li256ELb1ELb1ELb1ELb0EEENS1_36VarlenDynamicPersistentTileSchedulerILi128ELi96ELi256ELi128ELb1ELb1ELb1ELb0ELb1ELb1EEEEEEEEEvNT_6ParamsE,(.L_x_10 - _ZN7cutlass13device_kernelIN5flash11enable_sm90INS1_16FlashAttnFwdSm90INS1_25CollectiveMainloopFwdSm90ILi2EN4cute5tupleIJNS5_1CILi1EEES8_S8_EEENS6_IJNS7_ILi128EEENS7_ILi96EEENS7_ILi192EEEEEELi192ENS_10bfloat16_tEfNS_4arch4Sm90ELb0ELb0ELb0ELb1ELb1ELb0ELb0ELb1ELb1ELb1ELb1ELb0EEENS1_21CollectiveEpilogueFwdINS6_IJSA_SC_SB_EEES9_SE_SG_Li256ELb1ELb1ELb1ELb0EEENS1_36VarlenDynamicPersistentTileSchedulerILi128ELi96ELi256ELi128ELb1ELb1ELb1ELb0ELb1ELb1EEEEEEEEEvNT_6ParamsE)
        .other          _ZN7cutlass13device_kernelIN5flash11enable_sm90INS1_16FlashAttnFwdSm90INS1_25CollectiveMainloopFwdSm90ILi2EN4cute5tupleIJNS5_1CILi1EEES8_S8_EEENS6_IJNS7_ILi128EEENS7_ILi96EEENS7_ILi192EEEEEELi192ENS_10bfloat16_tEfNS_4arch4Sm90ELb0ELb0ELb0ELb1ELb1ELb0ELb0ELb1ELb1ELb1ELb1ELb0EEENS1_21CollectiveEpilogueFwdINS6_IJSA_SC_SB_EEES9_SE_SG_Li256ELb1ELb1ELb1ELb0EEENS1_36VarlenDynamicPersistentTileSchedulerILi128ELi96ELi256ELi128ELb1ELb1ELb1ELb0ELb1ELb1EEEEEEEEEvNT_6ParamsE,@"STO_CUDA_ENTRY STV_DEFAULT"
_ZN7cutlass13device_kernelIN5flash11enable_sm90INS1_16FlashAttnFwdSm90INS1_25CollectiveMainloopFwdSm90ILi2EN4cute5tupleIJNS5_1CILi1EEES8_S8_EEENS6_IJNS7_ILi128EEENS7_ILi96EEENS7_ILi192EEEEEELi192ENS_10bfloat16_tEfNS_4arch4Sm90ELb0ELb0ELb0ELb1ELb1ELb0ELb0ELb1ELb1ELb1ELb1ELb0EEENS1_21CollectiveEpilogueFwdINS6_IJSA_SC_SB_EEES9_SE_SG_Li256ELb1ELb1ELb1ELb0EEENS1_36VarlenDynamicPersistentTileSchedulerILi128ELi96ELi256ELi128ELb1ELb1ELb1ELb0ELb1ELb1EEEEEEEEEvNT_6ParamsE:
[----:B------:R-:W-:Y:S01]  /*0000*/  LDC R1, c[0x0][0x37c] ;  /* 0x0000df00ff017b82 */ /* 0x000fe20000000800 */
[----:B------:R-:W-:Y:S05]  /*0010*/  EXIT ;  /* 0x000000000000794d */ /* 0x000fea0003800000 */
.L_x_1:
        /* <DEDUP_REMOVED lines=14> */
.L_x_10:


//--------------------- .text._ZN7cutlass13device_kernelIN5flash11enable_sm90INS1_16FlashAttnFwdSm90INS1_25CollectiveMainloopFwdSm90ILi2EN4cute5tupleIJNS5_1CILi1EEES8_S8_EEENS6_IJNS7_ILi128EEENS7_ILi96EEENS7_ILi192EEEEEELi192ENS_10bfloat16_tEfNS_4arch4Sm90ELb0ELb0ELb0ELb1ELb1ELb1ELb0ELb1ELb1ELb1ELb1ELb0EEENS1_21CollectiveEpilogueFwdINS6_IJSA_SC_SB_EEES9_SE_SG_Li256ELb1ELb1ELb1ELb0EEENS1_36VarlenDynamicPersistentTileSchedulerILi128ELi96ELi256ELi128ELb1ELb1ELb1ELb0ELb1ELb1EEEEEEEEEvNT_6ParamsE --------------------------
	.section	.text._ZN7cutlass13device_kernelIN5flash11enable_sm90INS1_16FlashAttnFwdSm90INS1_25CollectiveMainloopFwdSm90ILi2EN4cute5tupleIJNS5_1CILi1EEES8_S8_EEENS6_IJNS7_ILi128EEENS7_ILi96EEENS7_ILi192EEEEEELi192ENS_10bfloat16_tEfNS_4arch4Sm90ELb0ELb0ELb0ELb1ELb1ELb1ELb0ELb1ELb1ELb1ELb1ELb0EEENS1_21CollectiveEpilogueFwdINS6_IJSA_SC_SB_EEES9_SE_SG_Li256ELb1ELb1ELb1ELb0EEENS1_36VarlenDynamicPersistentTileSchedulerILi128ELi96ELi256ELi128ELb1ELb1ELb1ELb0ELb1ELb1EEEEEEEEEvNT_6ParamsE,"ax",@progbits
	.align	128
.text._ZN7cutlass13device_kernelIN5flash11enable_sm90INS1_16FlashAttnFwdSm90INS1_25CollectiveMainloopFwdSm90ILi2EN4cute5tupleIJNS5_1CILi1EEES8_S8_EEENS6_IJNS7_ILi128EEENS7_ILi96EEENS7_ILi192EEEEEELi192ENS_10bfloat16_tEfNS_4arch4Sm90ELb0ELb0ELb0ELb1ELb1ELb1ELb0ELb1ELb1ELb1ELb1ELb0EEENS1_21CollectiveEpilogueFwdINS6_IJSA_SC_SB_EEES9_SE_SG_Li256ELb1ELb1ELb1ELb0EEENS1_36VarlenDynamicPersistentTileSchedulerILi128ELi96ELi256ELi128ELb1ELb1ELb1ELb0ELb1ELb1EEEEEEEEEvNT_6ParamsE:
        .type           _ZN7cutlass13device_kernelIN5flash11enable_sm90INS1_16FlashAttnFwdSm90INS1_25CollectiveMainloopFwdSm90ILi2EN4cute5tupleIJNS5_1CILi1EEES8_S8_EEENS6_IJNS7_ILi128EEENS7_ILi96EEENS7_ILi192EEEEEELi192ENS_10bfloat16_tEfNS_4arch4Sm90ELb0ELb0ELb0ELb1ELb1ELb1ELb0ELb1ELb1ELb1ELb1ELb0EEENS1_21CollectiveEpilogueFwdINS6_IJSA_SC_SB_EEES9_SE_SG_Li256ELb1ELb1ELb1ELb0EEENS1_36VarlenDynamicPersistentTileSchedulerILi128ELi96ELi256ELi128ELb1ELb1ELb1ELb0ELb1ELb1EEEEEEEEEvNT_6ParamsE,@function
        .size           _ZN7cutlass13device_kernelIN5flash11enable_sm90INS1_16FlashAttnFwdSm90INS1_25CollectiveMainloopFwdSm90ILi2EN4cute5tupleIJNS5_1CILi1EEES8_S8_EEENS6_IJNS7_ILi128EEENS7_ILi96EEENS7_ILi192EEEEEELi192ENS_10bfloat16_tEfNS_4arch4Sm90ELb0ELb0ELb0ELb1ELb1ELb1ELb0ELb1ELb1ELb1ELb1ELb0EEENS1_21CollectiveEpilogueFwdINS6_IJSA_SC_SB_EEES9_SE_SG_Li256ELb1ELb1ELb1ELb0EEENS1_36VarlenDynamicPersistentTileSchedulerILi128ELi96ELi256ELi128ELb1ELb1ELb1ELb0ELb1ELb1EEEEEEEEEvNT_6ParamsE,(.L_x_11 - _ZN7cutlass13device_kernelIN5flash11enable_sm90INS1_16FlashAttnFwdSm90INS1_25CollectiveMainloopFwdSm90ILi2EN4cute5tupleIJNS5_1CILi1EEES8_S8_EEENS6_IJNS7_ILi128EEENS7_ILi96EEENS7_ILi192EEEEEELi192ENS_10bfloat16_tEfNS_4arch4Sm90ELb0ELb0ELb0ELb1ELb1ELb1ELb0ELb1ELb1ELb1ELb1ELb0EEENS1_21CollectiveEpilogueFwdINS6_IJSA_SC_SB_EEES9_SE_SG_Li256ELb1ELb1ELb1ELb0EEENS1_36VarlenDynamicPersistentTileSchedulerILi128ELi96ELi256ELi128ELb1ELb1ELb1ELb0ELb1ELb1EEEEEEEEEvNT_6ParamsE)
        .other          _ZN7cutlass13device_kernelIN5flash11enable_sm90INS1_16FlashAttnFwdSm90INS1_25CollectiveMainloopFwdSm90ILi2EN4cute5tupleIJNS5_1CILi1EEES8_S8_EEENS6_IJNS7_ILi128EEENS7_ILi96EEENS7_ILi192EEEEEELi192ENS_10bfloat16_tEfNS_4arch4Sm90ELb0ELb0ELb0ELb1ELb1ELb1ELb0ELb1ELb1ELb1ELb1ELb0EEENS1_21CollectiveEpilogueFwdINS6_IJSA_SC_SB_EEES9_SE_SG_Li256ELb1ELb1ELb1ELb0EEENS1_36VarlenDynamicPersistentTileSchedulerILi128ELi96ELi256ELi128ELb1ELb1ELb1ELb0ELb1ELb1EEEEEEEEEvNT_6ParamsE,@"STO_CUDA_ENTRY STV_DEFAULT"
_ZN7cutlass13device_kernelIN5flash11enable_sm90INS1_16FlashAttnFwdSm90INS1_25CollectiveMainloopFwdSm90ILi2EN4cute5tupleIJNS5_1CILi1EEES8_S8_EEENS6_IJNS7_ILi128EEENS7_ILi96EEENS7_ILi192EEEEEELi192ENS_10bfloat16_tEfNS_4arch4Sm90ELb0ELb0ELb0ELb1ELb1ELb1ELb0ELb1ELb1ELb1ELb1ELb0EEENS1_21CollectiveEpilogueFwdINS6_IJSA_SC_SB_EEES9_SE_SG_Li256ELb1ELb1ELb1ELb0EEENS1_36VarlenDynamicPersistentTileSchedulerILi128ELi96ELi256ELi128ELb1ELb1ELb1ELb0ELb1ELb1EEEEEEEEEvNT_6ParamsE:
[----:B------:R-:W-:Y:S01]  /*0000*/  LDC R1, c[0x0][0x37c] ;  /* 0x0000df00ff017b82 */ /* 0x000fe20000000800 */
[----:B------:R-:W-:Y:S05]  /*0010*/  EXIT ;  /* 0x000000000000794d */ /* 0x000fea0003800000 */
.L_x_2:
        /* <DEDUP_REMOVED lines=14> */
.L_x_11:


//--------------------- .text._ZN7cutlass13device_kernelIN5flash11enable_sm90INS1_16FlashAttnFwdSm90INS1_25CollectiveMainloopFwdSm90ILi2EN4cute5tupleIJNS5_1CILi1EEES8_S8_EEENS6_IJNS7_ILi128EEENS7_ILi96EEENS7_ILi192EEEEEELi192ENS_10bfloat16_tEfNS_4arch4Sm90ELb0ELb1ELb0ELb0ELb1ELb0ELb0ELb1ELb1ELb1ELb1ELb0EEENS1_21CollectiveEpilogueFwdINS6_IJSA_SC_SB_EEES9_SE_SG_Li256ELb0ELb1ELb1ELb0EEENS1_19SingleTileSchedulerILb0ELb1ELb1ELi128EEEEEEEEEvNT_6ParamsE --------------------------
	.section	.text._ZN7cutlass13device_kernelIN5flash11enable_sm90INS1_16FlashAttnFwdSm90INS1_25CollectiveMainloopFwdSm90ILi2EN4cute5tupleIJNS5_1CILi1EEES8_S8_EEENS6_IJNS7_ILi128EEENS7_ILi96EEENS7_ILi192EEEEEELi192ENS_10bfloat16_tEfNS_4arch4Sm90ELb0ELb1ELb0ELb0ELb1ELb0ELb0ELb1ELb1ELb1ELb1ELb0EEENS1_21CollectiveEpilogueFwdINS6_IJSA_SC_SB_EEES9_SE_SG_Li256ELb0ELb1ELb1ELb0EEENS1_19SingleTileSchedulerILb0ELb1ELb1ELi128EEEEEEEEEvNT_6ParamsE,"ax",@progbits
	.align	128
.text._ZN7cutlass13device_kernelIN5flash11enable_sm90INS1_16FlashAttnFwdSm90INS1_25CollectiveMainloopFwdSm90ILi2EN4cute5tupleIJNS5_1CILi1EEES8_S8_EEENS6_IJNS7_ILi128EEENS7_ILi96EEENS7_ILi192EEEEEELi192ENS_10bfloat16_tEfNS_4arch4Sm90ELb0ELb1ELb0ELb0ELb1ELb0ELb0ELb1ELb1ELb1ELb1ELb0EEENS1_21CollectiveEpilogueFwdINS6_IJSA_SC_SB_EEES9_SE_SG_Li256ELb0ELb1ELb1ELb0EEENS1_19SingleTileSchedulerILb0ELb1ELb1ELi128EEEEEEEEEvNT_6ParamsE:
        .type           _ZN7cutlass13device_kernelIN5flash11enable_sm90INS1_16FlashAttnFwdSm90INS1_25CollectiveMainloopFwdSm90ILi2EN4cute5tupleIJNS5_1CILi1EEES8_S8_EEENS6_IJNS7_ILi128EEENS7_ILi96EEENS7_ILi192EEEEEELi192ENS_10bfloat16_tEfNS_4arch4Sm90ELb0ELb1ELb0ELb0ELb1ELb0ELb0ELb1ELb1ELb1ELb1ELb0EEENS1_21CollectiveEpilogueFwdINS6_IJSA_SC_SB_EEES9_SE_SG_Li256ELb0ELb1ELb1ELb0EEENS1_19SingleTileSchedulerILb0ELb1ELb1ELi128EEEEEEEEEvNT_6ParamsE,@function
        .size           _ZN7cutlass13device_kernelIN5flash11enable_sm90INS1_16FlashAttnFwdSm90INS1_25CollectiveMainloopFwdSm90ILi2EN4cute5tupleIJNS5_1CILi1EEES8_S8_EEENS6_IJNS7_ILi128EEENS7_ILi96EEENS7_ILi192EEEEEELi192ENS_10bfloat16_tEfNS_4arch4Sm90ELb0ELb1ELb0ELb0ELb1ELb0ELb0ELb1ELb1ELb1ELb1ELb0EEENS1_21CollectiveEpilogueFwdINS6_IJSA_SC_SB_EEES9_SE_SG_Li256ELb0ELb1ELb1ELb0EEENS1_19SingleTileSchedulerILb0ELb1ELb1ELi128EEEEEEEEEvNT_6ParamsE,(.L_x_12 - _ZN7cutlass13device_kernelIN5flash11enable_sm90INS1_16FlashAttnFwdSm90INS1_25CollectiveMainloopFwdSm90ILi2EN4cute5tupleIJNS5_1CILi1EEES8_S8_EEENS6_IJNS7_ILi128EEENS7_ILi96EEENS7_ILi192EEEEEELi192ENS_10bfloat16_tEfNS_4arch4Sm90ELb0ELb1ELb0ELb0ELb1ELb0ELb0ELb1ELb1ELb1ELb1ELb0EEENS1_21CollectiveEpilogueFwdINS6_IJSA_SC_SB_EEES9_SE_SG_Li256ELb0ELb1ELb1ELb0EEENS1_19SingleTileSchedulerILb0ELb1ELb1ELi128EEEEEEEEEvNT_6ParamsE)
        .other          _ZN7cutlass13device_kernelIN5flash11enable_sm90INS1_16FlashAttnFwdSm90INS1_25CollectiveMainloopFwdSm90ILi2EN4cute5tupleIJNS5_1CILi1EEES8_S8_EEENS6_IJNS7_ILi128EEENS7_ILi96EEENS7_ILi192EEEEEELi192ENS_10bfloat16_tEfNS_4arch4Sm90ELb0ELb1ELb0ELb0ELb1ELb0ELb0ELb1ELb1ELb1ELb1ELb0EEENS1_21CollectiveEpilogueFwdINS6_IJSA_SC_SB_EEES9_SE_SG_Li256ELb0ELb1ELb1ELb0EEENS1_19SingleTileSchedulerILb0ELb1ELb1ELi128EEEEEEEEEvNT_6ParamsE,@"STO_CUDA_ENTRY STV_DEFAULT"
_ZN7cutlass13device_kernelIN5flash11enable_sm90INS1_16FlashAttnFwdSm90INS1_25CollectiveMainloopFwdSm90ILi2EN4cute5tupleIJNS5_1CILi1EEES8_S8_EEENS6_IJNS7_ILi128EEENS7_ILi96EEENS7_ILi192EEEEEELi192ENS_10bfloat16_tEfNS_4arch4Sm90ELb0ELb1ELb0ELb0ELb1ELb0ELb0ELb1ELb1ELb1ELb1ELb0EEENS1_21CollectiveEpilogueFwdINS6_IJSA_SC_SB_EEES9_SE_SG_Li256ELb0ELb1ELb1ELb0EEENS1_19SingleTileSchedulerILb0ELb1ELb1ELi128EEEEEEEEEvNT_6ParamsE:
[----:B------:R-:W-:Y:S01]  /*0000*/  LDC R1, c[0x0][0x37c] ;  /* 0x0000df00ff017b82 */ /* 0x000fe20000000800 */
[----:B------:R-:W-:Y:S05]  /*0010*/  EXIT ;  /* 0x000000000000794d */ /* 0x000fea0003800000 */
.L_x_3:
        /* <DEDUP_REMOVED lines=14> */
.L_x_12:


//--------------------- .text._ZN7cutlass13device_kernelIN5flash11enable_sm90INS1_16FlashAttnFwdSm90INS1_25CollectiveMainloopFwdSm90ILi2EN4cute5tupleIJNS5_1CILi1EEES8_S8_EEENS6_IJNS7_ILi128EEENS7_ILi96EEENS7_ILi192EEEEEELi192ENS_10bfloat16_tEfNS_4arch4Sm90ELb0ELb1ELb0ELb1ELb1ELb0ELb0ELb1ELb1ELb1ELb1ELb0EEENS1_21CollectiveEpilogueFwdINS6_IJSA_SC_SB_EEES9_SE_SG_Li256ELb1ELb1ELb1ELb0EEENS1_36VarlenDynamicPersistentTileSchedulerILi128ELi96ELi256ELi128ELb1ELb1ELb1ELb1ELb0ELb1EEEEEEEEEvNT_6ParamsE --------------------------
	.section	.text._ZN7cutlass13device_kernelIN5flash11enable_sm90INS1_16FlashAttnFwdSm90INS1_25CollectiveMainloopFwdSm90ILi2EN4cute5tupleIJNS5_1CILi1EEES8_S8_EEENS6_IJNS7_ILi128EEENS7_ILi96EEENS7_ILi192EEEEEELi192ENS_10bfloat16_tEfNS_4arch4Sm90ELb0ELb1ELb0ELb1ELb1ELb0ELb0ELb1ELb1ELb1ELb1ELb0EEENS1_21CollectiveEpilogueFwdINS6_IJSA_SC_SB_EEES9_SE_SG_Li256ELb1ELb1ELb1ELb0EEENS1_36VarlenDynamicPersistentTileSchedulerILi128ELi96ELi256ELi128ELb1ELb1ELb1ELb1ELb0ELb1EEEEEEEEEvNT_6ParamsE,"ax",@progbits
	.align	128
.text._ZN7cutlass13device_kernelIN5flash11enable_sm90INS1_16FlashAttnFwdSm90INS1_25CollectiveMainloopFwdSm90ILi2EN4cute5tupleIJNS5_1CILi1EEES8_S8_EEENS6_IJNS7_ILi128EEENS7_ILi96EEENS7_ILi192EEEEEELi192ENS_10bfloat16_tEfNS_4arch4Sm90ELb0ELb1ELb0ELb1ELb1ELb0ELb0ELb1ELb1ELb1ELb1ELb0EEENS1_21CollectiveEpilogueFwdINS6_IJSA_SC_SB_EEES9_SE_SG_Li256ELb1ELb1ELb1ELb0EEENS1_36VarlenDynamicPersistentTileSchedulerILi128ELi96ELi256ELi128ELb1ELb1ELb1ELb1ELb0ELb1EEEEEEEEEvNT_6ParamsE:
        .type           _ZN7cutlass13device_kernelIN5flash11enable_sm90INS1_16FlashAttnFwdSm90INS1_25CollectiveMainloopFwdSm90ILi2EN4cute5tupleIJNS5_1CILi1EEES8_S8_EEENS6_IJNS7_ILi128EEENS7_ILi96EEENS7_ILi192EEEEEELi192ENS_10bfloat16_tEfNS_4arch4Sm90ELb0ELb1ELb0ELb1ELb1ELb0ELb0ELb1ELb1ELb1ELb1ELb0EEENS1_21CollectiveEpilogueFwdINS6_IJSA_SC_SB_EEES9_SE_SG_Li256ELb1ELb1ELb1ELb0EEENS1_36VarlenDynamicPersistentTileSchedulerILi128ELi96ELi256ELi128ELb1ELb1ELb1ELb1ELb0ELb1EEEEEEEEEvNT_6ParamsE,@function
        .size           _ZN7cutlass13device_kernelIN5flash11enable_sm90INS1_16FlashAttnFwdSm90INS1_25CollectiveMainloopFwdSm90ILi2EN4cute5tupleIJNS5_1CILi1EEES8_S8_EEENS6_IJNS7_ILi128EEENS7_ILi96EEENS7_ILi192EEEEEELi192ENS_10bfloat16_tEfNS_4arch4Sm90ELb0ELb1ELb0ELb1ELb1ELb0ELb0ELb1ELb1ELb1ELb1ELb0EEENS1_21CollectiveEpilogueFwdINS6_IJSA_SC_SB_EEES9_SE_SG_Li256ELb1ELb1ELb1ELb0EEENS1_36VarlenDynamicPersistentTileSchedulerILi128ELi96ELi256ELi128ELb1ELb1ELb1ELb1ELb0ELb1EEEEEEEEEvNT_6ParamsE,(.L_x_13 - _ZN7cutlass13device_kernelIN5flash11enable_sm90INS1_16FlashAttnFwdSm90INS1_25CollectiveMainloopFwdSm90ILi2EN4cute5tupleIJNS5_1CILi1EEES8_S8_EEENS6_IJNS7_ILi128EEENS7_ILi96EEENS7_ILi192EEEEEELi192ENS_10bfloat16_tEfNS_4arch4Sm90ELb0ELb1ELb0ELb1ELb1ELb0ELb0ELb1ELb1ELb1ELb1ELb0EEENS1_21CollectiveEpilogueFwdINS6_IJSA_SC_SB_EEES9_SE_SG_Li256ELb1ELb1ELb1ELb0EEENS1_36VarlenDynamicPersistentTileSchedulerILi128ELi96ELi256ELi128ELb1ELb1ELb1ELb1ELb0ELb1EEEEEEEEEvNT_6ParamsE)
        .other          _ZN7cutlass13device_kernelIN5flash11enable_sm90INS1_16FlashAttnFwdSm90INS1_25CollectiveMainloopFwdSm90ILi2EN4cute5tupleIJNS5_1CILi1EEES8_S8_EEENS6_IJNS7_ILi128EEENS7_ILi96EEENS7_ILi192EEEEEELi192ENS_10bfloat16_tEfNS_4arch4Sm90ELb0ELb1ELb0ELb1ELb1ELb0ELb0ELb1ELb1ELb1ELb1ELb0EEENS1_21CollectiveEpilogueFwdINS6_IJSA_SC_SB_EEES9_SE_SG_Li256ELb1ELb1ELb1ELb0EEENS1_36VarlenDynamicPersistentTileSchedulerILi128ELi96ELi256ELi128ELb1ELb1ELb1ELb1ELb0ELb1EEEEEEEEEvNT_6ParamsE,@"STO_CUDA_ENTRY STV_DEFAULT"
_ZN7cutlass13device_kernelIN5flash11enable_sm90INS1_16FlashAttnFwdSm90INS1_25CollectiveMainloopFwdSm90ILi2EN4cute5tupleIJNS5_1CILi1EEES8_S8_EEENS6_IJNS7_ILi128EEENS7_ILi96EEENS7_ILi192EEEEEELi192ENS_10bfloat16_tEfNS_4arch4Sm90ELb0ELb1ELb0ELb1ELb1ELb0ELb0ELb1ELb1ELb1ELb1ELb0EEENS1_21CollectiveEpilogueFwdINS6_IJSA_SC_SB_EEES9_SE_SG_Li256ELb1ELb1ELb1ELb0EEENS1_36VarlenDynamicPersistentTileSchedulerILi128ELi96ELi256ELi128ELb1ELb1ELb1ELb1ELb0ELb1EEEEEEEEEvNT_6ParamsE:
[----:B------:R-:W-:Y:S01]  /*0000*/  LDC R1, c[0x0][0x37c] ;  /* 0x0000df00ff017b82 */ /* 0x000fe20000000800 */
[----:B------:R-:W-:Y:S05]  /*0010*/  EXIT ;  /* 0x000000000000794d */ /* 0x000fea0003800000 */
.L_x_4:
        /* <DEDUP_REMOVED lines=14> */
.L_x_13:


//--------------------- .text._ZN7cutlass13device_kernelIN5flash11enable_sm90INS1_16FlashAttnFwdSm90INS1_25CollectiveMainloopFwdSm90ILi2EN4cute5tupleIJNS5_1CILi1EEES8_S8_EEENS6_IJNS7_ILi128EEENS7_ILi96EEENS7_ILi192EEEEEELi192ENS_10bfloat16_tEfNS_4arch4Sm90ELb0ELb1ELb0ELb1ELb1ELb1ELb0ELb1ELb1ELb1ELb1ELb0EEENS1_21CollectiveEpilogueFwdINS6_IJSA_SC_SB_EEES9_SE_SG_Li256ELb1ELb1ELb1ELb0EEENS1_36VarlenDynamicPersistentTileSchedulerILi128ELi96ELi256ELi128ELb1ELb1ELb1ELb1ELb0ELb1EEEEEEEEEvNT_6ParamsE --------------------------
	.section	.text._ZN7cutlass13device_kernelIN5flash11enable_sm90INS1_16FlashAttnFwdSm90INS1_25CollectiveMainloopFwdSm90ILi2EN4cute5tupleIJNS5_1CILi1EEES8_S8_EEENS6_IJNS7_ILi128EEENS7_ILi96EEENS7_ILi192EEEEEELi192ENS_10bfloat16_tEfNS_4arch4Sm90ELb0ELb1ELb0ELb1ELb1ELb1ELb0ELb1ELb1ELb1ELb1ELb0EEENS1_21CollectiveEpilogueFwdINS6_IJSA_SC_SB_EEES9_SE_SG_Li256ELb1ELb1ELb1ELb0EEENS1_36VarlenDynamicPersistentTileSchedulerILi128ELi96ELi256ELi128ELb1ELb1ELb1ELb1ELb0ELb1EEEEEEEEEvNT_6ParamsE,"ax",@progbits
	.align	128
.text._ZN7cutlass13device_kernelIN5flash11enable_sm90INS1_16FlashAttnFwdSm90INS1_25CollectiveMainloopFwdSm90ILi2EN4cute5tupleIJNS5_1CILi1EEES8_S8_EEENS6_IJNS7_ILi128EEENS7_ILi96EEENS7_ILi192EEEEEELi192ENS_10bfloat16_tEfNS_4arch4Sm90ELb0ELb1ELb0ELb1ELb1ELb1ELb0ELb1ELb1ELb1ELb1ELb0EEENS1_21CollectiveEpilogueFwdINS6_IJSA_SC_SB_EEES9_SE_SG_Li256ELb1ELb1ELb1ELb0EEENS1_36VarlenDynamicPersistentTileSchedulerILi128ELi96ELi256ELi128ELb1ELb1ELb1ELb1ELb0ELb1EEEEEEEEEvNT_6ParamsE:
        .type           _ZN7cutlass13device_kernelIN5flash11enable_sm90INS1_16FlashAttnFwdSm90INS1_25CollectiveMainloopFwdSm90ILi2EN4cute5tupleIJNS5_1CILi1EEES8_S8_EEENS6_IJNS7_ILi128EEENS7_ILi96EEENS7_ILi192EEEEEELi192ENS_10bfloat16_tEfNS_4arch4Sm90ELb0ELb1ELb0ELb1ELb1ELb1ELb0ELb1ELb1ELb1ELb1ELb0EEENS1_21CollectiveEpilogueFwdINS6_IJSA_SC_SB_EEES9_SE_SG_Li256ELb1ELb1ELb1ELb0EEENS1_36VarlenDynamicPersistentTileSchedulerILi128ELi96ELi256ELi128ELb1ELb1ELb1ELb1ELb0ELb1EEEEEEEEEvNT_6ParamsE,@function
        .size           _ZN7cutlass13device_kernelIN5flash11enable_sm90INS1_16FlashAttnFwdSm90INS1_25CollectiveMainloopFwdSm90ILi2EN4cute5tupleIJNS5_1CILi1EEES8_S8_EEENS6_IJNS7_ILi128EEENS7_ILi96EEENS7_ILi192EEEEEELi192ENS_10bfloat16_tEfNS_4arch4Sm90ELb0ELb1ELb0ELb1ELb1ELb1ELb0ELb1ELb1ELb1ELb1ELb0EEENS1_21CollectiveEpilogueFwdINS6_IJSA_SC_SB_EEES9_SE_SG_Li256ELb1ELb1ELb1ELb0EEENS1_36VarlenDynamicPersistentTileSchedulerILi128ELi96ELi256ELi128ELb1ELb1ELb1ELb1ELb0ELb1EEEEEEEEEvNT_6ParamsE,(.L_x_14 - _ZN7cutlass13device_kernelIN5flash11enable_sm90INS1_16FlashAttnFwdSm90INS1_25CollectiveMainloopFwdSm90ILi2EN4cute5tupleIJNS5_1CILi1EEES8_S8_EEENS6_IJNS7_ILi128EEENS7_ILi96EEENS7_ILi192EEEEEELi192ENS_10bfloat16_tEfNS_4arch4Sm90ELb0ELb1ELb0ELb1ELb1ELb1ELb0ELb1ELb1ELb1ELb1ELb0EEENS1_21CollectiveEpilogueFwdINS6_IJSA_SC_SB_EEES9_SE_SG_Li256ELb1ELb1ELb1ELb0EEENS1_36VarlenDynamicPersistentTileSchedulerILi128ELi96ELi256ELi128ELb1ELb1ELb1ELb1ELb0ELb1EEEEEEEEEvNT_6ParamsE)
        .other          _ZN7cutlass13device_kernelIN5flash11enable_sm90INS1_16FlashAttnFwdSm90INS1_25CollectiveMainloopFwdSm90ILi2EN4cute5tupleIJNS5_1CILi1EEES8_S8_EEENS6_IJNS7_ILi128EEENS7_ILi96EEENS7_ILi192EEEEEELi192ENS_10bfloat16_tEfNS_4arch4Sm90ELb0ELb1ELb0ELb1ELb1ELb1ELb0ELb1ELb1ELb1ELb1ELb0EEENS1_21CollectiveEpilogueFwdINS6_IJSA_SC_SB_EEES9_SE_SG_Li256ELb1ELb1ELb1ELb0EEENS1_36VarlenDynamicPersistentTileSchedulerILi128ELi96ELi256ELi128ELb1ELb1ELb1ELb1ELb0ELb1EEEEEEEEEvNT_6ParamsE,@"STO_CUDA_ENTRY STV_DEFAULT"
_ZN7cutlass13device_kernelIN5flash11enable_sm90INS1_16FlashAttnFwdSm90INS1_25CollectiveMainloopFwdSm90ILi2EN4cute5tupleIJNS5_1CILi1EEES8_S8_EEENS6_IJNS7_ILi128EEENS7_ILi96EEENS7_ILi192EEEEEELi192ENS_10bfloat16_tEfNS_4arch4Sm90ELb0ELb1ELb0ELb1ELb1ELb1ELb0ELb1ELb1ELb1ELb1ELb0EEENS1_21CollectiveEpilogueFwdINS6_IJSA_SC_SB_EEES9_SE_SG_Li256ELb1ELb1ELb1ELb0EEENS1_36VarlenDynamicPersistentTileSchedulerILi128ELi96ELi256ELi128ELb1ELb1ELb1ELb1ELb0ELb1EEEEEEEEEvNT_6ParamsE:
[----:B------:R-:W-:Y:S01]  /*0000*/  LDC R1, c[0x0][0x37c] ;  /* 0x0000df00ff017b82 */ /* 0x000fe20000000800 */
[----:B------:R-:W-:Y:S05]  /*0010*/  EXIT ;  /* 0x000000000000794d */ /* 0x000fea0003800000 */
.L_x_5:
        /* <DEDUP_REMOVED lines=14> */
.L_x_14:


//--------------------- .text._ZN7cutlass13device_kernelIN5flash11enable_sm90INS1_16FlashAttnFwdSm90INS1_25CollectiveMainloopFwdSm90ILi2EN4cute5tupleIJNS5_1CILi1EEES8_S8_EEENS6_IJNS7_ILi128EEENS7_ILi96EEENS7_ILi192EEEEEELi192ENS_10bfloat16_tEfNS_4arch4Sm90ELb1ELb0ELb0ELb0ELb1ELb0ELb0ELb1ELb1ELb1ELb1ELb0EEENS1_21CollectiveEpilogueFwdINS6_IJSA_SC_SB_EEES9_SE_SG_Li256ELb0ELb1ELb1ELb0EEENS1_19SingleTileSchedulerILb0ELb1ELb1ELi128EEEEEEEEEvNT_6ParamsE --------------------------
	.section	.text._ZN7cutlass13device_kernelIN5flash11enable_sm90INS1_16FlashAttnFwdSm90INS1_25CollectiveMainloopFwdSm90ILi2EN4cute5tupleIJNS5_1CILi1EEES8_S8_EEENS6_IJNS7_ILi128EEENS7_ILi96EEENS7_ILi192EEEEEELi192ENS_10bfloat16_tEfNS_4arch4Sm90ELb1ELb0ELb0ELb0ELb1ELb0ELb0ELb1ELb1ELb1ELb1ELb0EEENS1_21CollectiveEpilogueFwdINS6_IJSA_SC_SB_EEES9_SE_SG_Li256ELb0ELb1ELb1ELb0EEENS1_19SingleTileSchedulerILb0ELb1ELb1ELi128EEEEEEEEEvNT_6ParamsE,"ax",@progbits
	.align	128
.text._ZN7cutlass13device_kernelIN5flash11enable_sm90INS1_16FlashAttnFwdSm90INS1_25CollectiveMainloopFwdSm90ILi2EN4cute5tupleIJNS5_1CILi1EEES8_S8_EEENS6_IJNS7_ILi128EEENS7_ILi96EEENS7_ILi192EEEEEELi192ENS_10bfloat16_tEfNS_4arch4Sm90ELb1ELb0ELb0ELb0ELb1ELb0ELb0ELb1ELb1ELb1ELb1ELb0EEENS1_21CollectiveEpilogueFwdINS6_IJSA_SC_SB_EEES9_SE_SG_Li256ELb0ELb1ELb1ELb0EEENS1_19SingleTileSchedulerILb0ELb1ELb1ELi128EEEEEEEEEvNT_6ParamsE:
        .type           _ZN7cutlass13device_kernelIN5flash11enable_sm90INS1_16FlashAttnFwdSm90INS1_25CollectiveMainloopFwdSm90ILi2EN4cute5tupleIJNS5_1CILi1EEES8_S8_EEENS6_IJNS7_ILi128EEENS7_ILi96EEENS7_ILi192EEEEEELi192ENS_10bfloat16_tEfNS_4arch4Sm90ELb1ELb0ELb0ELb0ELb1ELb0ELb0ELb1ELb1ELb1ELb1ELb0EEENS1_21CollectiveEpilogueFwdINS6_IJSA_SC_SB_EEES9_SE_SG_Li256ELb0ELb1ELb1ELb0EEENS1_19SingleTileSchedulerILb0ELb1ELb1ELi128EEEEEEEEEvNT_6ParamsE,@function
        .size           _ZN7cutlass13device_kernelIN5flash11enable_sm90INS1_16FlashAttnFwdSm90INS1_25CollectiveMainloopFwdSm90ILi2EN4cute5tupleIJNS5_1CILi1EEES8_S8_EEENS6_IJNS7_ILi128EEENS7_ILi96EEENS7_ILi192EEEEEELi192ENS_10bfloat16_tEfNS_4arch4Sm90ELb1ELb0ELb0ELb0ELb1ELb0ELb0ELb1ELb1ELb1ELb1ELb0EEENS1_21CollectiveEpilogueFwdINS6_IJSA_SC_SB_EEES9_SE_SG_Li256ELb0ELb1ELb1ELb0EEENS1_19SingleTileSchedulerILb0ELb1ELb1ELi128EEEEEEEEEvNT_6ParamsE,(.L_x_15 - _ZN7cutlass13device_kernelIN5flash11enable_sm90INS1_16FlashAttnFwdSm90INS1_25CollectiveMainloopFwdSm90ILi2EN4cute5tupleIJNS5_1CILi1EEES8_S8_EEENS6_IJNS7_ILi128EEENS7_ILi96EEENS7_ILi192EEEEEELi192ENS_10bfloat16_tEfNS_4arch4Sm90ELb1ELb0ELb0ELb0ELb1ELb0ELb0ELb1ELb1ELb1ELb1ELb0EEENS1_21CollectiveEpilogueFwdINS6_IJSA_SC_SB_EEES9_SE_SG_Li256ELb0ELb1ELb1ELb0EEENS1_19SingleTileSchedulerILb0ELb1ELb1ELi128EEEEEEEEEvNT_6ParamsE)
        .other          _ZN7cutlass13device_kernelIN5flash11enable_sm90INS1_16FlashAttnFwdSm90INS1_25CollectiveMainloopFwdSm90ILi2EN4cute5tupleIJNS5_1CILi1EEES8_S8_EEENS6_IJNS7_ILi128EEENS7_ILi96EEENS7_ILi192EEEEEELi192ENS_10bfloat16_tEfNS_4arch4Sm90ELb1ELb0ELb0ELb0ELb1ELb0ELb0ELb1ELb1ELb1ELb1ELb0EEENS1_21CollectiveEpilogueFwdINS6_IJSA_SC_SB_EEES9_SE_SG_Li256ELb0ELb1ELb1ELb0EEENS1_19SingleTileSchedulerILb0ELb1ELb1ELi128EEEEEEEEEvNT_6ParamsE,@"STO_CUDA_ENTRY STV_DEFAULT"
_ZN7cutlass13device_kernelIN5flash11enable_sm90INS1_16FlashAttnFwdSm90INS1_25CollectiveMainloopFwdSm90ILi2EN4cute5tupleIJNS5_1CILi1EEES8_S8_EEENS6_IJNS7_ILi128EEENS7_ILi96EEENS7_ILi192EEEEEELi192ENS_10bfloat16_tEfNS_4arch4Sm90ELb1ELb0ELb0ELb0ELb1ELb0ELb0ELb1ELb1ELb1ELb1ELb0EEENS1_21CollectiveEpilogueFwdINS6_IJSA_SC_SB_EEES9_SE_SG_Li256ELb0ELb1ELb1ELb0EEENS1_19SingleTileSchedulerILb0ELb1ELb1ELi128EEEEEEEEEvNT_6ParamsE:
[----:B------:R-:W-:Y:S01]  /*0000*/  LDC R1, c[0x0][0x37c] ;  /* 0x0000df00ff017b82 */ /* 0x000fe20000000800 */
[----:B------:R-:W-:Y:S05]  /*0010*/  EXIT ;  /* 0x000000000000794d */ /* 0x000fea0003800000 */
.L_x_6:
        /* <DEDUP_REMOVED lines=14> */
.L_x_15:


//--------------------- .text._ZN7cutlass13device_kernelIN5flash11enable_sm90INS1_16FlashAttnFwdSm90INS1_25CollectiveMainloopFwdSm90ILi2EN4cute5tupleIJNS5_1CILi1EEES8_S8_EEENS6_IJNS7_ILi128EEENS7_ILi96EEENS7_ILi192EEEEEELi192ENS_10bfloat16_tEfNS_4arch4Sm90ELb1ELb0ELb0ELb1ELb1ELb0ELb0ELb1ELb1ELb1ELb1ELb0EEENS1_21CollectiveEpilogueFwdINS6_IJSA_SC_SB_EEES9_SE_SG_Li256ELb1ELb1ELb1ELb0EEENS1_36VarlenDynamicPersistentTileSchedulerILi128ELi96ELi256ELi128ELb1ELb1ELb1ELb1ELb1ELb1EEEEEEEEEvNT_6ParamsE --------------------------
	.section	.text._ZN7cutlass13device_kernelIN5flash11enable_sm90INS1_16FlashAttnFwdSm90INS1_25CollectiveMainloopFwdSm90ILi2EN4cute5tupleIJNS5_1CILi1EEES8_S8_EEENS6_IJNS7_ILi128EEENS7_ILi96EEENS7_ILi192EEEEEELi192ENS_10bfloat16_tEfNS_4arch4Sm90ELb1ELb0ELb0ELb1ELb1ELb0ELb0ELb1ELb1ELb1ELb1ELb0EEENS1_21CollectiveEpilogueFwdINS6_IJSA_SC_SB_EEES9_SE_SG_Li256ELb1ELb1ELb1ELb0EEENS1_36VarlenDynamicPersistentTileSchedulerILi128ELi96ELi256ELi128ELb1ELb1ELb1ELb1ELb1ELb1EEEEEEEEEvNT_6ParamsE,"ax",@progbits
	.align	128
.text._ZN7cutlass13device_kernelIN5flash11enable_sm90INS1_16FlashAttnFwdSm90INS1_25CollectiveMainloopFwdSm90ILi2EN4cute5tupleIJNS5_1CILi1EEES8_S8_EEENS6_IJNS7_ILi128EEENS7_ILi96EEENS7_ILi192EEEEEELi192ENS_10bfloat16_tEfNS_4arch4Sm90ELb1ELb0ELb0ELb1ELb1ELb0ELb0ELb1ELb1ELb1ELb1ELb0EEENS1_21CollectiveEpilogueFwdINS6_IJSA_SC_SB_EEES9_SE_SG_Li256ELb1ELb1ELb1ELb0EEENS1_36VarlenDynamicPersistentTileSchedulerILi128ELi96ELi256ELi128ELb1ELb1ELb1ELb1ELb1ELb1EEEEEEEEEvNT_6ParamsE:
        .type           _ZN7cutlass13device_kernelIN5flash11enable_sm90INS1_16FlashAttnFwdSm90INS1_25CollectiveMainloopFwdSm90ILi2EN4cute5tupleIJNS5_1CILi1EEES8_S8_EEENS6_IJNS7_ILi128EEENS7_ILi96EEENS7_ILi192EEEEEELi192ENS_10bfloat16_tEfNS_4arch4Sm90ELb1ELb0ELb0ELb1ELb1ELb0ELb0ELb1ELb1ELb1ELb1ELb0EEENS1_21CollectiveEpilogueFwdINS6_IJSA_SC_SB_EEES9_SE_SG_Li256ELb1ELb1ELb1ELb0EEENS1_36VarlenDynamicPersistentTileSchedulerILi128ELi96ELi256ELi128ELb1ELb1ELb1ELb1ELb1ELb1EEEEEEEEEvNT_6ParamsE,@function
        .size           _ZN7cutlass13device_kernelIN5flash11enable_sm90INS1_16FlashAttnFwdSm90INS1_25CollectiveMainloopFwdSm90ILi2EN4cute5tupleIJNS5_1CILi1EEES8_S8_EEENS6_IJNS7_ILi128EEENS7_ILi96EEENS7_ILi192EEEEEELi192ENS_10bfloat16_tEfNS_4arch4Sm90ELb1ELb0ELb0ELb1ELb1ELb0ELb0ELb1ELb1ELb1ELb1ELb0EEENS1_21CollectiveEpilogueFwdINS6_IJSA_SC_SB_EEES9_SE_SG_Li256ELb1ELb1ELb1ELb0EEENS1_36VarlenDynamicPersistentTileSchedulerILi128ELi96ELi256ELi128ELb1ELb1ELb1ELb1ELb1ELb1EEEEEEEEEvNT_6ParamsE,(.L_x_16 - _ZN7cutlass13device_kernelIN5flash11enable_sm90INS1_16FlashAttnFwdSm90INS1_25CollectiveMainloopFwdSm90ILi2EN4cute5tupleIJNS5_1CILi1EEES8_S8_EEENS6_IJNS7_ILi128EEENS7_ILi96EEENS7_ILi192EEEEEELi192ENS_10bfloat16_tEfNS_4arch4Sm90ELb1ELb0ELb0ELb1ELb1ELb0ELb0ELb1ELb1ELb1ELb1ELb0EEENS1_21CollectiveEpilogueFwdINS6_IJSA_SC_SB_EEES9_SE_SG_Li256ELb1ELb1ELb1ELb0EEENS1_36VarlenDynamicPersistentTileSchedulerILi128ELi96ELi256ELi128ELb1ELb1ELb1ELb1ELb1ELb1EEEEEEEEEvNT_6ParamsE)
        .other          _ZN7cutlass13device_kernelIN5flash11enable_sm90INS1_16FlashAttnFwdSm90INS1_25CollectiveMainloopFwdSm90ILi2EN4cute5tupleIJNS5_1CILi1EEES8_S8_EEENS6_IJNS7_ILi128EEENS7_ILi96EEENS7_ILi192EEEEEELi192ENS_10bfloat16_tEfNS_4arch4Sm90ELb1ELb0ELb0ELb1ELb1ELb0ELb0ELb1ELb1ELb1ELb1ELb0EEENS1_21CollectiveEpilogueFwdINS6_IJSA_SC_SB_EEES9_SE_SG_Li256ELb1ELb1ELb1ELb0EEENS1_36VarlenDynamicPersistentTileSchedulerILi128ELi96ELi256ELi128ELb1ELb1ELb1ELb1ELb1ELb1EEEEEEEEEvNT_6ParamsE,@"STO_CUDA_ENTRY STV_DEFAULT"
_ZN7cutlass13device_kernelIN5flash11enable_sm90INS1_16FlashAttnFwdSm90INS1_25CollectiveMainloopFwdSm90ILi2EN4cute5tupleIJNS5_1CILi1EEES8_S8_EEENS6_IJNS7_ILi128EEENS7_ILi96EEENS7_ILi192EEEEEELi192ENS_10bfloat16_tEfNS_4arch4Sm90ELb1ELb0ELb0ELb1ELb1ELb0ELb0ELb1ELb1ELb1ELb1ELb0EEENS1_21CollectiveEpilogueFwdINS6_IJSA_SC_SB_EEES9_SE_SG_Li256ELb1ELb1ELb1ELb0EEENS1_36VarlenDynamicPersistentTileSchedulerILi128ELi96ELi256ELi128ELb1ELb1ELb1ELb1ELb1ELb1EEEEEEEEEvNT_6ParamsE:
[----:B------:R-:W-:Y:S01]  /*0000*/  LDC R1, c[0x0][0x37c] ;  /* 0x0000df00ff017b82 */ /* 0x000fe20000000800 */
[----:B------:R-:W-:Y:S05]  /*0010*/  EXIT ;  /* 0x000000000000794d */ /* 0x000fea0003800000 */
.L_x_7:
        /* <DEDUP_REMOVED lines=14> */
.L_x_16:


//--------------------- .text._ZN7cutlass13device_kernelIN5flash11enable_sm90INS1_16FlashAttnFwdSm90INS1_25CollectiveMainloopFwdSm90ILi2EN4cute5tupleIJNS5_1CILi1EEES8_S8_EEENS6_IJNS7_ILi128EEENS7_ILi96EEENS7_ILi192EEEEEELi192ENS_10bfloat16_tEfNS_4arch4Sm90ELb1ELb0ELb0ELb1ELb1ELb1ELb0ELb1ELb1ELb1ELb1ELb0EEENS1_21CollectiveEpilogueFwdINS6_IJSA_SC_SB_EEES9_SE_SG_Li256ELb1ELb1ELb1ELb0EEENS1_36VarlenDynamicPersistentTileSchedulerILi128ELi96ELi256ELi128ELb1ELb1ELb1ELb1ELb1ELb1EEEEEEEEEvNT_6ParamsE --------------------------
	.section	.text._ZN7cutlass13device_kernelIN5flash11enable_sm90INS1_16FlashAttnFwdSm90INS1_25CollectiveMainloopFwdSm90ILi2EN4cute5tupleIJNS5_1CILi1EEES8_S8_EEENS6_IJNS7_ILi128EEENS7_ILi96EEENS7_ILi192EEEEEELi192ENS_10bfloat16_tEfNS_4arch4Sm90ELb1ELb0ELb0ELb1ELb1ELb1ELb0ELb1ELb1ELb1ELb1ELb0EEENS1_21CollectiveEpilogueFwdINS6_IJSA_SC_SB_EEES9_SE_SG_Li256ELb1ELb1ELb1ELb0EEENS1_36VarlenDynamicPersistentTileSchedulerILi128ELi96ELi256ELi128ELb1ELb1ELb1ELb1ELb1ELb1EEEEEEEEEvNT_6ParamsE,"ax",@progbits
	.align	128
.text._ZN7cutlass13device_kernelIN5flash11enable_sm90INS1_16FlashAttnFwdSm90INS1_25CollectiveMainloopFwdSm90ILi2EN4cute5tupleIJNS5_1CILi1EEES8_S8_EEENS6_IJNS7_ILi128EEENS7_ILi96EEENS7_ILi192EEEEEELi192ENS_10bfloat16_tEfNS_4arch4Sm90ELb1ELb0ELb0ELb1ELb1ELb1ELb0ELb1ELb1ELb1ELb1ELb0EEENS1_21CollectiveEpilogueFwdINS6_IJSA_SC_SB_EEES9_SE_SG_Li256ELb1ELb1ELb1ELb0EEENS1_36VarlenDynamicPersistentTileSchedulerILi128ELi96ELi256ELi128ELb1ELb1ELb1ELb1ELb1ELb1EEEEEEEEEvNT_6ParamsE:
        .type           _ZN7cutlass13device_kernelIN5flash11enable_sm90INS1_16FlashAttnFwdSm90INS1_25CollectiveMainloopFwdSm90ILi2EN4cute5tupleIJNS5_1CILi1EEES8_S8_EEENS6_IJNS7_ILi128EEENS7_ILi96EEENS7_ILi192EEEEEELi192ENS_10bfloat16_tEfNS_4arch4Sm90ELb1ELb0ELb0ELb1ELb1ELb1ELb0ELb1ELb1ELb1ELb1ELb0EEENS1_21CollectiveEpilogueFwdINS6_IJSA_SC_SB_EEES9_SE_SG_Li256ELb1ELb1ELb1ELb0EEENS1_36VarlenDynamicPersistentTileSchedulerILi128ELi96ELi256ELi128ELb1ELb1ELb1ELb1ELb1ELb1EEEEEEEEEvNT_6ParamsE,@function
        .size           _ZN7cutlass13device_kernelIN5flash11enable_sm90INS1_16FlashAttnFwdSm90INS1_25CollectiveMainloopFwdSm90ILi2EN4cute5tupleIJNS5_1CILi1EEES8_S8_EEENS6_IJNS7_ILi128EEENS7_ILi96EEENS7_ILi192EEEEEELi192ENS_10bfloat16_tEfNS_4arch4Sm90ELb1ELb0ELb0ELb1ELb1ELb1ELb0ELb1ELb1ELb1ELb1ELb0EEENS1_21CollectiveEpilogueFwdINS6_IJSA_SC_SB_EEES9_SE_SG_Li256ELb1ELb1ELb1ELb0EEENS1_36VarlenDynamicPersistentTileSchedulerILi128ELi96ELi256ELi128ELb1ELb1ELb1ELb1ELb1ELb1EEEEEEEEEvNT_6ParamsE,(.L_x_17 - _ZN7cutlass13device_kernelIN5flash11enable_sm90INS1_16FlashAttnFwdSm90INS1_25CollectiveMainloopFwdSm90ILi2EN4cute5tupleIJNS5_1CILi1EEES8_S8_EEENS6_IJNS7_ILi128EEENS7_ILi96EEENS7_ILi192EEEEEELi192ENS_10bfloat16_tEfNS_4arch4Sm90ELb1ELb0ELb0ELb1ELb1ELb1ELb0ELb1ELb1ELb1ELb1ELb0EEENS1_21CollectiveEpilogueFwdINS6_IJSA_SC_SB_EEES9_SE_SG_Li256ELb1ELb1ELb1ELb0EEENS1_36VarlenDynamicPersistentTileSchedulerILi128ELi96ELi256ELi128ELb1ELb1ELb1ELb1ELb1ELb1EEEEEEEEEvNT_6ParamsE)
        .other          _ZN7cutlass13device_kernelIN5flash11enable_sm90INS1_16FlashAttnFwdSm90INS1_25CollectiveMainloopFwdSm90ILi2EN4cute5tupleIJNS5_1CILi1EEES8_S8_EEENS6_IJNS7_ILi128EEENS7_ILi96EEENS7_ILi192EEEEEELi192ENS_10bfloat16_tEfNS_4arch4Sm90ELb1ELb0ELb0ELb1ELb1ELb1ELb0ELb1ELb1ELb1ELb1ELb0EEENS1_21CollectiveEpilogueFwdINS6_IJSA_SC_SB_EEES9_SE_SG_Li256ELb1ELb1ELb1ELb0EEENS1_36VarlenDynamicPersistentTileSchedulerILi128ELi96ELi256ELi128ELb1ELb1ELb1ELb1ELb1ELb1EEEEEEEEEvNT_6ParamsE,@"STO_CUDA_ENTRY STV_DEFAULT"
_ZN7cutlass13device_kernelIN5flash11enable_sm90INS1_16FlashAttnFwdSm90INS1_25CollectiveMainloopFwdSm90ILi2EN4cute5tupleIJNS5_1CILi1EEES8_S8_EEENS6_IJNS7_ILi128EEENS7_ILi96EEENS7_ILi192EEEEEELi192ENS_10bfloat16_tEfNS_4arch4Sm90ELb1ELb0ELb0ELb1ELb1ELb1ELb0ELb1ELb1ELb1ELb1ELb0EEENS1_21CollectiveEpilogueFwdINS6_IJSA_SC_SB_EEES9_SE_SG_Li256ELb1ELb1ELb1ELb0EEENS1_36VarlenDynamicPersistentTileSchedulerILi128ELi96ELi256ELi128ELb1ELb1ELb1ELb1ELb1ELb1EEEEEEEEEvNT_6ParamsE:
[----:B------:R-:W-:Y:S01]  /*0000*/  LDC R1, c[0x0][0x37c] ;  /* 0x0000df00ff017b82 */ /* 0x000fe20000000800 */
[----:B------:R-:W-:Y:S05]  /*0010*/  EXIT ;  /* 0x000000000000794d */ /* 0x000fea0003800000 */
.L_x_8:
        /* <DEDUP_REMOVED lines=14> */
.L_x_17:


//--------------------- .nv.shared.reserved.0     --------------------------
	.section	.nv.shared.reserved.0,"aw",@nobits
	.weak		__nv_reservedSMEM_offset_0_alias
	.size		__nv_reservedSMEM_offset_0_alias, 0, 64
	.other		__nv_reservedSMEM_offset_0_alias,@"STO_CUDA_RESERVED_SHARED STV_DEFAULT"
__nv_reservedSMEM_offset_0_alias:
	.zero		0
	.zero		64


//--------------------- .nv.global                --------------------------
	.section	.nv.global,"aw",@nobits
.nv.global:
	.type		_ZN78_INTERNAL_4d69fd5c_42_flash_fwd_hdim192_bf16_paged_split_sm90_cu_49158569_34614cute1_E,@object
	.size		_ZN78_INTERNAL_4d69fd5c_42_flash_fwd_hdim192_bf16_paged_split_sm90_cu_49158569_34614cute1_E,(_ZN78_INTERNAL_4d69fd5c_42_flash_fwd_hdim192_bf16_paged_split_sm90_cu_49158569_34614cuda3std3__45__cpo6cbeginE - _ZN78_INTERNAL_4d69fd5c_42_flash_fwd_hdim192_bf16_paged_split_sm90_cu_49158569_34614cute1_E)
_ZN78_INTERNAL_4d69fd5c_42_flash_fwd_hdim192_bf16_paged_split_sm90_cu_49158569_34614cute1_E:
	.zero		1
	.type		_ZN78_INTERNAL_4d69fd5c_42_flash_fwd_hdim192_bf16_paged_split_sm90_cu_49158569_34614cuda3std3__45__cpo6cbeginE,@object
	.size		_ZN78_INTERNAL_4d69fd5c_42_flash_fwd_hdim192_bf16_paged_split_sm90_cu_49158569_34614cuda3std3__45__cpo6cbeginE,(_ZN78_INTERNAL_4d69fd5c_42_flash_fwd_hdim192_bf16_paged_split_sm90_cu_49158569_34614cuda3std3__48in_placeE - _ZN78_INTERNAL_4d69fd5c_42_flash_fwd_hdim192_bf16_paged_split_sm90_cu_49158569_34614cuda3std3__45__cpo6cbeginE)
_ZN78_INTERNAL_4d69fd5c_42_flash_fwd_hdim192_bf16_paged_split_sm90_cu_49158569_34614cuda3std3__45__cpo6cbeginE:
	.zero		1
	.type		_ZN78_INTERNAL_4d69fd5c_42_flash_fwd_hdim192_bf16_paged_split_sm90_cu_49158569_34614cuda3std3__48in_placeE,@object
	.size		_ZN78_INTERNAL_4d69fd5c_42_flash_fwd_hdim192_bf16_paged_split_sm90_cu_49158569_34614cuda3std3__48in_placeE,(_ZN78_INTERNAL_4d69fd5c_42_flash_fwd_hdim192_bf16_paged_split_sm90_cu_49158569_34614cuda3std6ranges3__45__cpo9iter_moveE - _ZN78_INTERNAL_4d69fd5c_42_flash_fwd_hdim192_bf16_paged_split_sm90_cu_49158569_34614cuda3std3__48in_placeE)
_ZN78_INTERNAL_4d69fd5c_42_flash_fwd_hdim192_bf16_paged_split_sm90_cu_49158569_34614cuda3std3__48in_placeE:
	.zero		1
	.type		_ZN78_INTERNAL_4d69fd5c_42_flash_fwd_hdim192_bf16_paged_split_sm90_cu_49158569_34614cuda3std6ranges3__45__cpo9iter_moveE,@object
	.size		_ZN78_INTERNAL_4d69fd5c_42_flash_fwd_hdim192_bf16_paged_split_sm90_cu_49158569_34614cuda3std6ranges3__45__cpo9iter_moveE,(_ZN78_INTERNAL_4d69fd5c_42_flash_fwd_hdim192_bf16_paged_split_sm90_cu_49158569_34614cuda3std3__45__cpo5beginE - _ZN78_INTERNAL_4d69fd5c_42_flash_fwd_hdim192_bf16_paged_split_sm90_cu_49158569_34614cuda3std6ranges3__45__cpo9iter_moveE)
_ZN78_INTERNAL_4d69fd5c_42_flash_fwd_hdim192_bf16_paged_split_sm90_cu_49158569_34614cuda3std6ranges3__45__cpo9iter_moveE:
	.zero		1
	.type		_ZN78_INTERNAL_4d69fd5c_42_flash_fwd_hdim192_bf16_paged_split_sm90_cu_49158569_34614cuda3std3__45__cpo5beginE,@object
	.size		_ZN78_INTERNAL_4d69fd5c_42_flash_fwd_hdim192_bf16_paged_split_sm90_cu_49158569_34614cuda3std3__45__cpo5beginE,(_ZN78_INTERNAL_4d69fd5c_42_flash_fwd_hdim192_bf16_paged_split_sm90_cu_49158569_34614cuda3std3__480_GLOBAL__N__4d69fd5c_42_flash_fwd_hdim192_bf16_paged_split_sm90_cu_49158569_34616ignoreE - _ZN78_INTERNAL_4d69fd5c_42_flash_fwd_hdim192_bf16_paged_split_sm90_cu_49158569_34614cuda3std3__45__cpo5beginE)
_ZN78_INTERNAL_4d69fd5c_42_flash_fwd_hdim192_bf16_paged_split_sm90_cu_49158569_34614cuda3std3__45__cpo5beginE:
	.zero		1
	.type		_ZN78_INTERNAL_4d69fd5c_42_flash_fwd_hdim192_bf16_paged_split_sm90_cu_49158569_34614cuda3std3__480_GLOBAL__N__4d69fd5c_42_flash_fwd_hdim192_bf16_paged_split_sm90_cu_49158569_34616ignoreE,@object
	.size		_ZN78_INTERNAL_4d69fd5c_42_flash_fwd_hdim192_bf16_paged_split_sm90_cu_49158569_34614cuda3std3__480_GLOBAL__N__4d69fd5c_42_flash_fwd_hdim192_bf16_paged_split_sm90_cu_49158569_34616ignoreE,(_ZN78_INTERNAL_4d69fd5c_42_flash_fwd_hdim192_bf16_paged_split_sm90_cu_49158569_34614cute7productE - _ZN78_INTERNAL_4d69fd5c_42_flash_fwd_hdim192_bf16_paged_split_sm90_cu_49158569_34614cuda3std3__480_GLOBAL__N__4d69fd5c_42_flash_fwd_hdim192_bf16_paged_split_sm90_cu_49158569_34616ignoreE)
_ZN78_INTERNAL_4d69fd5c_42_flash_fwd_hdim192_bf16_paged_split_sm90_cu_49158569_34614cuda3std3__480_GLOBAL__N__4d69fd5c_42_flash_fwd_hdim192_bf16_paged_split_sm90_cu_49158569_34616ignoreE:
	.zero		1
	.type		_ZN78_INTERNAL_4d69fd5c_42_flash_fwd_hdim192_bf16_paged_split_sm90_cu_49158569_34614cute7productE,@object
	.size		_ZN78_INTERNAL_4d69fd5c_42_flash_fwd_hdim192_bf16_paged_split_sm90_cu_49158569_34614cute7productE,(_ZN78_INTERNAL_4d69fd5c_42_flash_fwd_hdim192_bf16_paged_split_sm90_cu_49158569_34614cuda3std3__45__cpo3endE - _ZN78_INTERNAL_4d69fd5c_42_flash_fwd_hdim192_bf16_paged_split_sm90_cu_49158569_34614cute7productE)
_ZN78_INTERNAL_4d69fd5c_42_flash_fwd_hdim192_bf16_paged_split_sm90_cu_49158569_34614cute7productE:
	.zero		1
	.type		_ZN78_INTERNAL_4d69fd5c_42_flash_fwd_hdim192_bf16_paged_split_sm90_cu_49158569_34614cuda3std3__45__cpo3endE,@object
	.size		_ZN78_INTERNAL_4d69fd5c_42_flash_fwd_hdim192_bf16_paged_split_sm90_cu_49158569_34614cuda3std3__45__cpo3endE,(_ZN78_INTERNAL_4d69fd5c_42_flash_fwd_hdim192_bf16_paged_split_sm90_cu_49158569_34614cuda3std3__419piecewise_constructE - _ZN78_INTERNAL_4d69fd5c_42_flash_fwd_hdim192_bf16_paged_split_sm90_cu_49158569_34614cuda3std3__45__cpo3endE)
_ZN78_INTERNAL_4d69fd5c_42_flash_fwd_hdim192_bf16_paged_split_sm90_cu_49158569_34614cuda3std3__45__cpo3endE:
	.zero		1
	.type		_ZN78_INTERNAL_4d69fd5c_42_flash_fwd_hdim192_bf16_paged_split_sm90_cu_49158569_34614cuda3std3__419piecewise_constructE,@object
	.size		_ZN78_INTERNAL_4d69fd5c_42_flash_fwd_hdim192_bf16_paged_split_sm90_cu_49158569_34614cuda3std3__419piecewise_constructE,(_ZN78_INTERNAL_4d69fd5c_42_flash_fwd_hdim192_bf16_paged_split_sm90_cu_49158569_34614cuda3std3__45__cpo4cendE - _ZN78_INTERNAL_4d69fd5c_42_flash_fwd_hdim192_bf16_paged_split_sm90_cu_49158569_34614cuda3std3__419piecewise_constructE)
_ZN78_INTERNAL_4d69fd5c_42_flash_fwd_hdim192_bf16_paged_split_sm90_cu_49158569_34614cuda3std3__419piecewise_constructE:
	.zero		1
	.type		_ZN78_INTERNAL_4d69fd5c_42_flash_fwd_hdim192_bf16_paged_split_sm90_cu_49158569_34614cuda3std3__45__cpo4cendE,@object
	.size		_ZN78_INTERNAL_4d69fd5c_42_flash_fwd_hdim192_bf16_paged_split_sm90_cu_49158569_34614cuda3std3__45__cpo4cendE,(_ZN78_INTERNAL_4d69fd5c_42_flash_fwd_hdim192_bf16_paged_split_sm90_cu_49158569_34614cuda3std6ranges3__45__cpo4swapE - _ZN78_INTERNAL_4d69fd5c_42_flash_fwd_hdim192_bf16_paged_split_sm90_cu_49158569_34614cuda3std3__45__cpo4cendE)
_ZN78_INTERNAL_4d69fd5c_42_flash_fwd_hdim192_bf16_paged_split_sm90_cu_49158569_34614cuda3std3__45__cpo4cendE:
	.zero		1
	.type		_ZN78_INTERNAL_4d69fd5c_42_flash_fwd_hdim192_bf16_paged_split_sm90_cu_49158569_34614cuda3std6ranges3__45__cpo4swapE,@object
	.size		_ZN78_INTERNAL_4d69fd5c_42_flash_fwd_hdim192_bf16_paged_split_sm90_cu_49158569_34614cuda3std6ranges3__45__cpo4swapE,(.L_7 - _ZN78_INTERNAL_4d69fd5c_42_flash_fwd_hdim192_bf16_paged_split_sm90_cu_49158569_34614cuda3std6ranges3__45__cpo4swapE)
_ZN78_INTERNAL_4d69fd5c_42_flash_fwd_hdim192_bf16_paged_split_sm90_cu_49158569_34614cuda3std6ranges3__45__cpo4swapE:
	.zero		1
.L_7:


//--------------------- .nv.constant0._ZN7cutlass13device_kernelIN5flash11enable_sm90INS1_16FlashAttnFwdSm90INS1_25CollectiveMainloopFwdSm90ILi2EN4cute5tupleIJNS5_1CILi1EEES8_S8_EEENS6_IJNS7_ILi128EEENS7_ILi96EEENS7_ILi192EEEEEELi192ENS_10bfloat16_tEfNS_4arch4Sm90ELb0ELb0ELb0ELb0ELb1ELb0ELb0ELb1ELb1ELb1ELb1ELb0EEENS1_21CollectiveEpilogueFwdINS6_IJSA_SC_SB_EEES9_SE_SG_Li256ELb0ELb1ELb1ELb0EEENS1_19SingleTileSchedulerILb0ELb1ELb1ELi128EEEEEEEEEvNT_6ParamsE --------------------------
	.section	.nv.constant0._ZN7cutlass13device_kernelIN5flash11enable_sm90INS1_16FlashAttnFwdSm90INS1_25CollectiveMainloopFwdSm90ILi2EN4cute5tupleIJNS5_1CILi1EEES8_S8_EEENS6_IJNS7_ILi128EEENS7_ILi96EEENS7_ILi192EEEEEELi192ENS_10bfloat16_tEfNS_4arch4Sm90ELb0ELb0ELb0ELb0ELb1ELb0ELb0ELb1ELb1ELb1ELb1ELb0EEENS1_21CollectiveEpilogueFwdINS6_IJSA_SC_SB_EEES9_SE_SG_Li256ELb0ELb1ELb1ELb0EEENS1_19SingleTileSchedulerILb0ELb1ELb1ELi128EEEEEEEEEvNT_6ParamsE,"a",@progbits
	.sectionflags	@""
	.align	4
.nv.constant0._ZN7cutlass13device_kernelIN5flash11enable_sm90INS1_16FlashAttnFwdSm90INS1_25CollectiveMainloopFwdSm90ILi2EN4cute5tupleIJNS5_1CILi1EEES8_S8_EEENS6_IJNS7_ILi128EEENS7_ILi96EEENS7_ILi192EEEEEELi192ENS_10bfloat16_tEfNS_4arch4Sm90ELb0ELb0ELb0ELb0ELb1ELb0ELb0ELb1ELb1ELb1ELb1ELb0EEENS1_21CollectiveEpilogueFwdINS6_IJSA_SC_SB_EEES9_SE_SG_Li256ELb0ELb1ELb1ELb0EEENS1_19SingleTileSchedulerILb0ELb1ELb1ELi128EEEEEEEEEvNT_6ParamsE:
	.zero		3456


//--------------------- .nv.constant0._ZN7cutlass13device_kernelIN5flash11enable_sm90INS1_16FlashAttnFwdSm90INS1_25CollectiveMainloopFwdSm90ILi2EN4cute5tupleIJNS5_1CILi1EEES8_S8_EEENS6_IJNS7_ILi128EEENS7_ILi96EEENS7_ILi192EEEEEELi192ENS_10bfloat16_tEfNS_4arch4Sm90ELb0ELb0ELb0ELb1ELb1ELb0ELb0ELb1ELb1ELb1ELb1ELb0EEENS1_21CollectiveEpilogueFwdINS6_IJSA_SC_SB_EEES9_SE_SG_Li256ELb1ELb1ELb1ELb0EEENS1_36VarlenDynamicPersistentTileSchedulerILi128ELi96ELi256ELi128ELb1ELb1ELb1ELb0ELb1ELb1EEEEEEEEEvNT_6ParamsE --------------------------
	.section	.nv.constant0._ZN7cutlass13device_kernelIN5flash11enable_sm90INS1_16FlashAttnFwdSm90INS1_25CollectiveMainloopFwdSm90ILi2EN4cute5tupleIJNS5_1CILi1EEES8_S8_EEENS6_IJNS7_ILi128EEENS7_ILi96EEENS7_ILi192EEEEEELi192ENS_10bfloat16_tEfNS_4arch4Sm90ELb0ELb0ELb0ELb1ELb1ELb0ELb0ELb1ELb1ELb1ELb1ELb0EEENS1_21CollectiveEpilogueFwdINS6_IJSA_SC_SB_EEES9_SE_SG_Li256ELb1ELb1ELb1ELb0EEENS1_36VarlenDynamicPersistentTileSchedulerILi128ELi96ELi256ELi128ELb1ELb1ELb1ELb0ELb1ELb1EEEEEEEEEvNT_6ParamsE,"a",@progbits
	.sectionflags	@""
	.align	4
.nv.constant0._ZN7cutlass13device_kernelIN5flash11enable_sm90INS1_16FlashAttnFwdSm90INS1_25CollectiveMainloopFwdSm90ILi2EN4cute5tupleIJNS5_1CILi1EEES8_S8_EEENS6_IJNS7_ILi128EEENS7_ILi96EEENS7_ILi192EEEEEELi192ENS_10bfloat16_tEfNS_4arch4Sm90ELb0ELb0ELb0ELb1ELb1ELb0ELb0ELb1ELb1ELb1ELb1ELb0EEENS1_21CollectiveEpilogueFwdINS6_IJSA_SC_SB_EEES9_SE_SG_Li256ELb1ELb1ELb1ELb0EEENS1_36VarlenDynamicPersistentTileSchedulerILi128ELi96ELi256ELi128ELb1ELb1ELb1ELb0ELb1ELb1EEEEEEEEEvNT_6ParamsE:
	.zero		3584


//--------------------- .nv.constant0._ZN7cutlass13device_kernelIN5flash11enable_sm90INS1_16FlashAttnFwdSm90INS1_25CollectiveMainloopFwdSm90ILi2EN4cute5tupleIJNS5_1CILi1EEES8_S8_EEENS6_IJNS7_ILi128EEENS7_ILi96EEENS7_ILi192EEEEEELi192ENS_10bfloat16_tEfNS_4arch4Sm90ELb0ELb0ELb0ELb1ELb1ELb1ELb0ELb1ELb1ELb1ELb1ELb0EEENS1_21CollectiveEpilogueFwdINS6_IJSA_SC_SB_EEES9_SE_SG_Li256ELb1ELb1ELb1ELb0EEENS1_36VarlenDynamicPersistentTileSchedulerILi128ELi96ELi256ELi128ELb1ELb1ELb1ELb0ELb1ELb1EEEEEEEEEvNT_6ParamsE --------------------------
	.section	.nv.constant0._ZN7cutlass13device_kernelIN5flash11enable_sm90INS1_16FlashAttnFwdSm90INS1_25CollectiveMainloopFwdSm90ILi2EN4cute5tupleIJNS5_1CILi1EEES8_S8_EEENS6_IJNS7_ILi128EEENS7_ILi96EEENS7_ILi192EEEEEELi192ENS_10bfloat16_tEfNS_4arch4Sm90ELb0ELb0ELb0ELb1ELb1ELb1ELb0ELb1ELb1ELb1ELb1ELb0EEENS1_21CollectiveEpilogueFwdINS6_IJSA_SC_SB_EEES9_SE_SG_Li256ELb1ELb1ELb1ELb0EEENS1_36VarlenDynamicPersistentTileSchedulerILi128ELi96ELi256ELi128ELb1ELb1ELb1ELb0ELb1ELb1EEEEEEEEEvNT_6ParamsE,"a",@progbits
	.sectionflags	@""
	.align	4
.nv.constant0._ZN7cutlass13device_kernelIN5flash11enable_sm90INS1_16FlashAttnFwdSm90INS1_25CollectiveMainloopFwdSm90ILi2EN4cute5tupleIJNS5_1CILi1EEES8_S8_EEENS6_IJNS7_ILi128EEENS7_ILi96EEENS7_ILi192EEEEEELi192ENS_10bfloat16_tEfNS_4arch4Sm90ELb0ELb0ELb0ELb1ELb1ELb1ELb0ELb1ELb1ELb1ELb1ELb0EEENS1_21CollectiveEpilogueFwdINS6_IJSA_SC_SB_EEES9_SE_SG_Li256ELb1ELb1ELb1ELb0EEENS1_36VarlenDynamicPersistentTileSchedulerILi128ELi96ELi256ELi128ELb1ELb1ELb1ELb0ELb1ELb1EEEEEEEEEvNT_6ParamsE:
	.zero		3584


//--------------------- .nv.constant0._ZN7cutlass13device_kernelIN5flash11enable_sm90INS1_16FlashAttnFwdSm90INS1_25CollectiveMainloopFwdSm90ILi2EN4cute5tupleIJNS5_1CILi1EEES8_S8_EEENS6_IJNS7_ILi128EEENS7_ILi96EEENS7_ILi192EEEEEELi192ENS_10bfloat16_tEfNS_4arch4Sm90ELb0ELb1ELb0ELb0ELb1ELb0ELb0ELb1ELb1ELb1ELb1ELb0EEENS1_21CollectiveEpilogueFwdINS6_IJSA_SC_SB_EEES9_SE_SG_Li256ELb0ELb1ELb1ELb0EEENS1_19SingleTileSchedulerILb0ELb1ELb1ELi128EEEEEEEEEvNT_6ParamsE --------------------------
	.section	.nv.constant0._ZN7cutlass13device_kernelIN5flash11enable_sm90INS1_16FlashAttnFwdSm90INS1_25CollectiveMainloopFwdSm90ILi2EN4cute5tupleIJNS5_1CILi1EEES8_S8_EEENS6_IJNS7_ILi128EEENS7_ILi96EEENS7_ILi192EEEEEELi192ENS_10bfloat16_tEfNS_4arch4Sm90ELb0ELb1ELb0ELb0ELb1ELb0ELb0ELb1ELb1ELb1ELb1ELb0EEENS1_21CollectiveEpilogueFwdINS6_IJSA_SC_SB_EEES9_SE_SG_Li256ELb0ELb1ELb1ELb0EEENS1_19SingleTileSchedulerILb0ELb1ELb1ELi128EEEEEEEEEvNT_6ParamsE,"a",@progbits
	.sectionflags	@""
	.align	4
.nv.constant0._ZN7cutlass13device_kernelIN5flash11enable_sm90INS1_16FlashAttnFwdSm90INS1_25CollectiveMainloopFwdSm90ILi2EN4cute5tupleIJNS5_1CILi1EEES8_S8_EEENS6_IJNS7_ILi128EEENS7_ILi96EEENS7_ILi192EEEEEELi192ENS_10bfloat16_tEfNS_4arch4Sm90ELb0ELb1ELb0ELb0ELb1ELb0ELb0ELb1ELb1ELb1ELb1ELb0EEENS1_21CollectiveEpilogueFwdINS6_IJSA_SC_SB_EEES9_SE_SG_Li256ELb0ELb1ELb1ELb0EEENS1_19SingleTileSchedulerILb0ELb1ELb1ELi128EEEEEEEEEvNT_6ParamsE:
	.zero		3456


//--------------------- .nv.constant0._ZN7cutlass13device_kernelIN5flash11enable_sm90INS1_16FlashAttnFwdSm90INS1_25CollectiveMainloopFwdSm90ILi2EN4cute5tupleIJNS5_1CILi1EEES8_S8_EEENS6_IJNS7_ILi128EEENS7_ILi96EEENS7_ILi192EEEEEELi192ENS_10bfloat16_tEfNS_4arch4Sm90ELb0ELb1ELb0ELb1ELb1ELb0ELb0ELb1ELb1ELb1ELb1ELb0EEENS1_21CollectiveEpilogueFwdINS6_IJSA_SC_SB_EEES9_SE_SG_Li256ELb1ELb1ELb1ELb0EEENS1_36VarlenDynamicPersistentTileSchedulerILi128ELi96ELi256ELi128ELb1ELb1ELb1ELb1ELb0ELb1EEEEEEEEEvNT_6ParamsE --------------------------
	.section	.nv.constant0._ZN7cutlass13device_kernelIN5flash11enable_sm90INS1_16FlashAttnFwdSm90INS1_25CollectiveMainloopFwdSm90ILi2EN4cute5tupleIJNS5_1CILi1EEES8_S8_EEENS6_IJNS7_ILi128EEENS7_ILi96EEENS7_ILi192EEEEEELi192ENS_10bfloat16_tEfNS_4arch4Sm90ELb0ELb1ELb0ELb1ELb1ELb0ELb0ELb1ELb1ELb1ELb1ELb0EEENS1_21CollectiveEpilogueFwdINS6_IJSA_SC_SB_EEES9_SE_SG_Li256ELb1ELb1ELb1ELb0EEENS1_36VarlenDynamicPersistentTileSchedulerILi128ELi96ELi256ELi128ELb1ELb1ELb1ELb1ELb0ELb1EEEEEEEEEvNT_6ParamsE,"a",@progbits
	.sectionflags	@""
	.align	4
.nv.constant0._ZN7cutlass13device_kernelIN5flash11enable_sm90INS1_16FlashAttnFwdSm90INS1_25CollectiveMainloopFwdSm90ILi2EN4cute5tupleIJNS5_1CILi1EEES8_S8_EEENS6_IJNS7_ILi128EEENS7_ILi96EEENS7_ILi192EEEEEELi192ENS_10bfloat16_tEfNS_4arch4Sm90ELb0ELb1ELb0ELb1ELb1ELb0ELb0ELb1ELb1ELb1ELb1ELb0EEENS1_21CollectiveEpilogueFwdINS6_IJSA_SC_SB_EEES9_SE_SG_Li256ELb1ELb1ELb1ELb0EEENS1_36VarlenDynamicPersistentTileSchedulerILi128ELi96ELi256ELi128ELb1ELb1ELb1ELb1ELb0ELb1EEEEEEEEEvNT_6ParamsE:
	.zero		3584


//--------------------- .nv.constant0._ZN7cutlass13device_kernelIN5flash11enable_sm90INS1_16FlashAttnFwdSm90INS1_25CollectiveMainloopFwdSm90ILi2EN4cute5tupleIJNS5_1CILi1EEES8_S8_EEENS6_IJNS7_ILi128EEENS7_ILi96EEENS7_ILi192EEEEEELi192ENS_10bfloat16_tEfNS_4arch4Sm90ELb0ELb1ELb0ELb1ELb1ELb1ELb0ELb1ELb1ELb1ELb1ELb0EEENS1_21CollectiveEpilogueFwdINS6_IJSA_SC_SB_EEES9_SE_SG_Li256ELb1ELb1ELb1ELb0EEENS1_36VarlenDynamicPersistentTileSchedulerILi128ELi96ELi256ELi128ELb1ELb1ELb1ELb1ELb0ELb1EEEEEEEEEvNT_6ParamsE --------------------------
	.section	.nv.constant0._ZN7cutlass13device_kernelIN5flash11enable_sm90INS1_16FlashAttnFwdSm90INS1_25CollectiveMainloopFwdSm90ILi2EN4cute5tupleIJNS5_1CILi1EEES8_S8_EEENS6_IJNS7_ILi128EEENS7_ILi96EEENS7_ILi192EEEEEELi192ENS_10bfloat16_tEfNS_4arch4Sm90ELb0ELb1ELb0ELb1ELb1ELb1ELb0ELb1ELb1ELb1ELb1ELb0EEENS1_21CollectiveEpilogueFwdINS6_IJSA_SC_SB_EEES9_SE_SG_Li256ELb1ELb1ELb1ELb0EEENS1_36VarlenDynamicPersistentTileSchedulerILi128ELi96ELi256ELi128ELb1ELb1ELb1ELb1ELb0ELb1EEEEEEEEEvNT_6ParamsE,"a",@progbits
	.sectionflags	@""
	.align	4
.nv.constant0._ZN7cutlass13device_kernelIN5flash11enable_sm90INS1_16FlashAttnFwdSm90INS1_25CollectiveMainloopFwdSm90ILi2EN4cute5tupleIJNS5_1CILi1EEES8_S8_EEENS6_IJNS7_ILi128EEENS7_ILi96EEENS7_ILi192EEEEEELi192ENS_10bfloat16_tEfNS_4arch4Sm90ELb0ELb1ELb0ELb1ELb1ELb1ELb0ELb1ELb1ELb1ELb1ELb0EEENS1_21CollectiveEpilogueFwdINS6_IJSA_SC_SB_EEES9_SE_SG_Li256ELb1ELb1ELb1ELb0EEENS1_36VarlenDynamicPersistentTileSchedulerILi128ELi96ELi256ELi128ELb1ELb1ELb1ELb1ELb0ELb1EEEEEEEEEvNT_6ParamsE:
	.zero		3584


//--------------------- .nv.constant0._ZN7cutlass13device_kernelIN5flash11enable_sm90INS1_16FlashAttnFwdSm90INS1_25CollectiveMainloopFwdSm90ILi2EN4cute5tupleIJNS5_1CILi1EEES8_S8_EEENS6_IJNS7_ILi128EEENS7_ILi96EEENS7_ILi192EEEEEELi192ENS_10bfloat16_tEfNS_4arch4Sm90ELb1ELb0ELb0ELb0ELb1ELb0ELb0ELb1ELb1ELb1ELb1ELb0EEENS1_21CollectiveEpilogueFwdINS6_IJSA_SC_SB_EEES9_SE_SG_Li256ELb0ELb1ELb1ELb0EEENS1_19SingleTileSchedulerILb0ELb1ELb1ELi128EEEEEEEEEvNT_6ParamsE --------------------------
	.section	.nv.constant0._ZN7cutlass13device_kernelIN5flash11enable_sm90INS1_16FlashAttnFwdSm90INS1_25CollectiveMainloopFwdSm90ILi2EN4cute5tupleIJNS5_1CILi1EEES8_S8_EEENS6_IJNS7_ILi128EEENS7_ILi96EEENS7_ILi192EEEEEELi192ENS_10bfloat16_tEfNS_4arch4Sm90ELb1ELb0ELb0ELb0ELb1ELb0ELb0ELb1ELb1ELb1ELb1ELb0EEENS1_21CollectiveEpilogueFwdINS6_IJSA_SC_SB_EEES9_SE_SG_Li256ELb0ELb1ELb1ELb0EEENS1_19SingleTileSchedulerILb0ELb1ELb1ELi128EEEEEEEEEvNT_6ParamsE,"a",@progbits
	.sectionflags	@""
	.align	4
.nv.constant0._ZN7cutlass13device_kernelIN5flash11enable_sm90INS1_16FlashAttnFwdSm90INS1_25CollectiveMainloopFwdSm90ILi2EN4cute5tupleIJNS5_1CILi1EEES8_S8_EEENS6_IJNS7_ILi128EEENS7_ILi96EEENS7_ILi192EEEEEELi192ENS_10bfloat16_tEfNS_4arch4Sm90ELb1ELb0ELb0ELb0ELb1ELb0ELb0ELb1ELb1ELb1ELb1ELb0EEENS1_21CollectiveEpilogueFwdINS6_IJSA_SC_SB_EEES9_SE_SG_Li256ELb0ELb1ELb1ELb0EEENS1_19SingleTileSchedulerILb0ELb1ELb1ELi128EEEEEEEEEvNT_6ParamsE:
	.zero		3456


//--------------------- .nv.constant0._ZN7cutlass13device_kernelIN5flash11enable_sm90INS1_16FlashAttnFwdSm90INS1_25CollectiveMainloopFwdSm90ILi2EN4cute5tupleIJNS5_1CILi1EEES8_S8_EEENS6_IJNS7_ILi128EEENS7_ILi96EEENS7_ILi192EEEEEELi192ENS_10bfloat16_tEfNS_4arch4Sm90ELb1ELb0ELb0ELb1ELb1ELb0ELb0ELb1ELb1ELb1ELb1ELb0EEENS1_21CollectiveEpilogueFwdINS6_IJSA_SC_SB_EEES9_SE_SG_Li256ELb1ELb1ELb1ELb0EEENS1_36VarlenDynamicPersistentTileSchedulerILi128ELi96ELi256ELi128ELb1ELb1ELb1ELb1ELb1ELb1EEEEEEEEEvNT_6ParamsE --------------------------
	.section	.nv.constant0._ZN7cutlass13device_kernelIN5flash11enable_sm90INS1_16FlashAttnFwdSm90INS1_25CollectiveMainloopFwdSm90ILi2EN4cute5tupleIJNS5_1CILi1EEES8_S8_EEENS6_IJNS7_ILi128EEENS7_ILi96EEENS7_ILi192EEEEEELi192ENS_10bfloat16_tEfNS_4arch4Sm90ELb1ELb0ELb0ELb1ELb1ELb0ELb0ELb1ELb1ELb1ELb1ELb0EEENS1_21CollectiveEpilogueFwdINS6_IJSA_SC_SB_EEES9_SE_SG_Li256ELb1ELb1ELb1ELb0EEENS1_36VarlenDynamicPersistentTileSchedulerILi128ELi96ELi256ELi128ELb1ELb1ELb1ELb1ELb1ELb1EEEEEEEEEvNT_6ParamsE,"a",@progbits
	.sectionflags	@""
	.align	4
.nv.constant0._ZN7cutlass13device_kernelIN5flash11enable_sm90INS1_16FlashAttnFwdSm90INS1_25CollectiveMainloopFwdSm90ILi2EN4cute5tupleIJNS5_1CILi1EEES8_S8_EEENS6_IJNS7_ILi128EEENS7_ILi96EEENS7_ILi192EEEEEELi192ENS_10bfloat16_tEfNS_4arch4Sm90ELb1ELb0ELb0ELb1ELb1ELb0ELb0ELb1ELb1ELb1ELb1ELb0EEENS1_21CollectiveEpilogueFwdINS6_IJSA_SC_SB_EEES9_SE_SG_Li256ELb1ELb1ELb1ELb0EEENS1_36VarlenDynamicPersistentTileSchedulerILi128ELi96ELi256ELi128ELb1ELb1ELb1ELb1ELb1ELb1EEEEEEEEEvNT_6ParamsE:
	.zero		3584


//--------------------- .nv.constant0._ZN7cutlass13device_kernelIN5flash11enable_sm90INS1_16FlashAttnFwdSm90INS1_25CollectiveMainloopFwdSm90ILi2EN4cute5tupleIJNS5_1CILi1EEES8_S8_EEENS6_IJNS7_ILi128EEENS7_ILi96EEENS7_ILi192EEEEEELi192ENS_10bfloat16_tEfNS_4arch4Sm90ELb1ELb0ELb0ELb1ELb1ELb1ELb0ELb1ELb1ELb1ELb1ELb0EEENS1_21CollectiveEpilogueFwdINS6_IJSA_SC_SB_EEES9_SE_SG_Li256ELb1ELb1ELb1ELb0EEENS1_36VarlenDynamicPersistentTileSchedulerILi128ELi96ELi256ELi128ELb1ELb1ELb1ELb1ELb1ELb1EEEEEEEEEvNT_6ParamsE --------------------------
	.section	.nv.constant0._ZN7cutlass13device_kernelIN5flash11enable_sm90INS1_16FlashAttnFwdSm90INS1_25CollectiveMainloopFwdSm90ILi2EN4cute5tupleIJNS5_1CILi1EEES8_S8_EEENS6_IJNS7_ILi128EEENS7_ILi96EEENS7_ILi192EEEEEELi192ENS_10bfloat16_tEfNS_4arch4Sm90ELb1ELb0ELb0ELb1ELb1ELb1ELb0ELb1ELb1ELb1ELb1ELb0EEENS1_21CollectiveEpilogueFwdINS6_IJSA_SC_SB_EEES9_SE_SG_Li256ELb1ELb1ELb1ELb0EEENS1_36VarlenDynamicPersistentTileSchedulerILi128ELi96ELi256ELi128ELb1ELb1ELb1ELb1ELb1ELb1EEEEEEEEEvNT_6ParamsE,"a",@progbits
	.sectionflags	@""
	.align	4
.nv.constant0._ZN7cutlass13device_kernelIN5flash11enable_sm90INS1_16FlashAttnFwdSm90INS1_25CollectiveMainloopFwdSm90ILi2EN4cute5tupleIJNS5_1CILi1EEES8_S8_EEENS6_IJNS7_ILi128EEENS7_ILi96EEENS7_ILi192EEEEEELi192ENS_10bfloat16_tEfNS_4arch4Sm90ELb1ELb0ELb0ELb1ELb1ELb1ELb0ELb1ELb1ELb1ELb1ELb0EEENS1_21CollectiveEpilogueFwdINS6_IJSA_SC_SB_EEES9_SE_SG_Li256ELb1ELb1ELb1ELb0EEENS1_36VarlenDynamicPersistentTileSchedulerILi128ELi96ELi256ELi128ELb1ELb1ELb1ELb1ELb1ELb1EEEEEEEEEvNT_6ParamsE:
	.zero		3584


//--------------------- SYMBOLS --------------------------

	.type		.nv.reservedSmem.offset0,@object
	.size		.nv.reservedSmem.offset0,0x4
